	.target	sm_90a

	.elftype	@"ET_EXEC"


//--------------------- .note.nv.tkinfo           --------------------------
	.section	.note.nv.tkinfo,"",@"SHT_NOTE"
	.sectionflags	@"SHF_NOTE_NV_TKINFO"
	.tkinfo
        /*0018*/ 	.word	0x00000002
        /*0030*/ 	.string	""
        /*0030*/ 	.string	"ptxas"
        /*0030*/ 	.string	"Cuda compilation tools, release 13.0, V13.0.88"
        /*0030*/ 	.string	"Build cuda_13.0.r13.0/compiler.36424714_0"
        /*0030*/ 	.string	"-arch sm_90a -m 64 "



//--------------------- .note.nv.cuinfo           --------------------------
	.section	.note.nv.cuinfo,"",@"SHT_NOTE"
	.sectionflags	@"SHF_NOTE_NV_CUINFO"
        /*0018*/ 	.short	0x0002
        /*001a*/ 	.short	0x005a
        /*001c*/ 	.short	0x0082
	.zero		2


//--------------------- .nv.info                  --------------------------
	.section	.nv.info,"",@"SHT_CUDA_INFO"
	.align	4


	//----- nvinfo : EIATTR_REGCOUNT
	.align		4
        /*0000*/ 	.byte	0x04, 0x2f
        /*0002*/ 	.short	(.L_15 - .L_14)
	.align		4
.L_14:
        /*0004*/ 	.word	index@(_ZN7cutlass13device_kernelINS_4fmha6kernel13FmhaKernelTmaINS1_10collective15FmhaMainloopTmaINS_10bfloat16_tEfN4cute5tupleIJNS7_1CILi64EEENS9_ILi128EEENS9_ILi32EEEEEENS4_13DefaultFusionEJEEENS4_15FmhaFwdEpilogueIS6_fNS8_IJSA_SC_SB_EEEEEJEEEEEvNT_6ParamsE)
        /*0008*/ 	.word	0x00000071


	//----- nvinfo : EIATTR_FRAME_SIZE
	.align		4
.L_15:
        /*000c*/ 	.byte	0x04, 0x11
        /*000e*/ 	.short	(.L_17 - .L_16)
	.align		4
.L_16:
        /*0010*/ 	.word	index@($__internal_0_$__cuda_sm20_rcp_rn_f32_slowpath)
        /*0014*/ 	.word	0x00000000


	//----- nvinfo : EIATTR_FRAME_SIZE
	.align		4
.L_17:
        /*0018*/ 	.byte	0x04, 0x11
        /*001a*/ 	.short	(.L_19 - .L_18)
	.align		4
.L_18:
        /*001c*/ 	.word	index@(_ZN7cutlass13device_kernelINS_4fmha6kernel13FmhaKernelTmaINS1_10collective15FmhaMainloopTmaINS_10bfloat16_tEfN4cute5tupleIJNS7_1CILi64EEENS9_ILi128EEENS9_ILi32EEEEEENS4_13DefaultFusionEJEEENS4_15FmhaFwdEpilogueIS6_fNS8_IJSA_SC_SB_EEEEEJEEEEEvNT_6ParamsE)
        /*0020*/ 	.word	0x00000000


	//----- nvinfo : EIATTR_MIN_STACK_SIZE
	.align		4
.L_19:
        /*0024*/ 	.byte	0x04, 0x12
        /*0026*/ 	.short	(.L_21 - .L_20)
	.align		4
.L_20:
        /*0028*/ 	.word	index@(_ZN7cutlass13device_kernelINS_4fmha6kernel13FmhaKernelTmaINS1_10collective15FmhaMainloopTmaINS_10bfloat16_tEfN4cute5tupleIJNS7_1CILi64EEENS9_ILi128EEENS9_ILi32EEEEEENS4_13DefaultFusionEJEEENS4_15FmhaFwdEpilogueIS6_fNS8_IJSA_SC_SB_EEEEEJEEEEEvNT_6ParamsE)
        /*002c*/ 	.word	0x00000000
.L_21:


//--------------------- .nv.compat                --------------------------
	.section	.nv.compat,"",@"SHT_CUDA_COMPAT_INFO"
	.align	4
        /*0000*/ 	.byte	0x02, 0x09, 0x01, 0x00, 0x02, 0x02, 0x04, 0x00, 0x02, 0x05, 0x05, 0x00, 0x03, 0x07, 0x01, 0x01
        /*0010*/ 	.byte	0x02, 0x03, 0x01, 0x00, 0x02, 0x06, 0x01, 0x00, 0x04, 0x0b, 0x08, 0x00, 0x00, 0x00, 0x00, 0x00
        /*0020*/ 	.byte	0x00, 0x00, 0x00, 0x00


//--------------------- .nv.info._ZN7cutlass13device_kernelINS_4fmha6kernel13FmhaKernelTmaINS1_10collective15FmhaMainloopTmaINS_10bfloat16_tEfN4cute5tupleIJNS7_1CILi64EEENS9_ILi128EEENS9_ILi32EEEEEENS4_13DefaultFusionEJEEENS4_15FmhaFwdEpilogueIS6_fNS8_IJSA_SC_SB_EEEEEJEEEEEvNT_6ParamsE --------------------------
	.section	.nv.info._ZN7cutlass13device_kernelINS_4fmha6kernel13FmhaKernelTmaINS1_10collective15FmhaMainloopTmaINS_10bfloat16_tEfN4cute5tupleIJNS7_1CILi64EEENS9_ILi128EEENS9_ILi32EEEEEENS4_13DefaultFusionEJEEENS4_15FmhaFwdEpilogueIS6_fNS8_IJSA_SC_SB_EEEEEJEEEEEvNT_6ParamsE,"",@"SHT_CUDA_INFO"
	.sectionflags	@""
	.align	4


	//----- nvinfo : EIATTR_CUDA_API_VERSION
	.align		4
        /*0000*/ 	.byte	0x04, 0x37
        /*0002*/ 	.short	(.L_23 - .L_22)
.L_22:
        /*0004*/ 	.word	0x00000082


	//----- nvinfo : EIATTR_KPARAM_INFO
	.align		4
.L_23:
        /*0008*/ 	.byte	0x04, 0x17
        /*000a*/ 	.short	(.L_25 - .L_24)
.L_24:
        /*000c*/ 	.word	0x00000000
        /*0010*/ 	.short	0x0000
        /*0012*/ 	.short	0x0070
        /*0014*/ 	.byte	0x00, 0xf0, 0x01, 0x20


	//----- nvinfo : EIATTR_SPARSE_MMA_MASK
	.align		4
.L_25:
        /*0018*/ 	.byte	0x03, 0x50
        /*001a*/ 	.short	0x0000


	//----- nvinfo : EIATTR_MAXREG_COUNT
	.align		4
        /*001c*/ 	.byte	0x03, 0x1b
        /*001e*/ 	.short	0x00ff


	//----- nvinfo : EIATTR_NUM_BARRIERS
	.align		4
        /*0020*/ 	.byte	0x02, 0x4c
        /*0022*/ 	.byte	0x02
	.zero		1


	//----- nvinfo : EIATTR_EXTERNS
	.align		4
        /*0024*/ 	.byte	0x04, 0x0f
        /*0026*/ 	.short	(.L_27 - .L_26)


	//   ....[0]....
	.align		4
.L_26:
        /*0028*/ 	.word	index@(__assertfail)


	//----- nvinfo : EIATTR_MERCURY_ISA_VERSION
	.align		4
.L_27:
        /*002c*/ 	.byte	0x03, 0x5f
        /*002e*/ 	.short	0x0101


	//----- nvinfo : EIATTR_COOP_GROUP_MASK_REGIDS
	.align		4
        /*0030*/ 	.byte	0x04, 0x29
        /*0032*/ 	.short	(.L_29 - .L_28)


	//   ....[0]....
.L_28:
        /*0034*/ 	.word	0xffffffff


	//   ....[1]....
        /*0038*/ 	.word	0xffffffff


	//   ....[2]....
        /*003c*/ 	.word	0xffffffff


	//   ....[3]....
        /*0040*/ 	.word	0xffffffff


	//   ....[4]....
        /*0044*/ 	.word	0xffffffff


	//   ....[5]....
        /*0048*/ 	.word	0xffffffff


	//   ....[6]....
        /*004c*/ 	.word	0xffffffff


	//   ....[7]....
        /*0050*/ 	.word	0xffffffff


	//   ....[8]....
        /*0054*/ 	.word	0xffffffff


	//   ....[9]....
        /*0058*/ 	.word	0xffffffff


	//   ....[10]....
        /*005c*/ 	.word	0xffffffff


	//   ....[11]....
        /*0060*/ 	.word	0xffffffff


	//   ....[12]....
        /*0064*/ 	.word	0xffffffff


	//   ....[13]....
        /*0068*/ 	.word	0xffffffff


	//   ....[14]....
        /*006c*/ 	.word	0xffffffff


	//   ....[15]....
        /*0070*/ 	.word	0xffffffff


	//   ....[16]....
        /*0074*/ 	.word	0xffffffff


	//----- nvinfo : EIATTR_COOP_GROUP_INSTR_OFFSETS
	.align		4
.L_29:
        /*0078*/ 	.byte	0x04, 0x28
        /*007a*/ 	.short	(.L_31 - .L_30)


	//   ....[0]....
.L_30:
        /*007c*/ 	.word	0x00000050


	//   ....[1]....
        /*0080*/ 	.word	0x00000140


	//   ....[2]....
        /*0084*/ 	.word	0x00000270


	//   ....[3]....
        /*0088*/ 	.word	0x00000410


	//   ....[4]....
        /*008c*/ 	.word	0x00000550


	//   ....[5]....
        /*0090*/ 	.word	0x00001690


	//   ....[6]....
        /*0094*/ 	.word	0x00001720


	//   ....[7]....
        /*0098*/ 	.word	0x00001730


	//   ....[8]....
        /*009c*/ 	.word	0x00001780


	//   ....[9]....
        /*00a0*/ 	.word	0x00003d30


	//   ....[10]....
        /*00a4*/ 	.word	0x00003d50


	//   ....[11]....
        /*00a8*/ 	.word	0x00003d80


	//   ....[12]....
        /*00ac*/ 	.word	0x00003d90


	//   ....[13]....
        /*00b0*/ 	.word	0x00006180


	//   ....[14]....
        /*00b4*/ 	.word	0x000061c0


	//   ....[15]....
        /*00b8*/ 	.word	0x00006200


	//   ....[16]....
        /*00bc*/ 	.word	0x00006220


	//----- nvinfo : EIATTR_SYSCALL_OFFSETS
	.align		4
.L_31:
        /*00c0*/ 	.byte	0x04, 0x46
        /*00c2*/ 	.short	(.L_33 - .L_32)


	//   ....[0]....
.L_32:
        /*00c4*/ 	.word	0x00006a60


	//   ....[1]....
        /*00c8*/ 	.word	0x00006b80


	//----- nvinfo : EIATTR_MBARRIER_INSTR_OFFSETS
	.align		4
.L_33:
        /*00cc*/ 	.byte	0x04, 0x39
        /*00ce*/ 	.short	(.L_35 - .L_34)


	//   ....[0]....
.L_34:
        /*00d0*/ 	.word	0x00000240
        /*00d4*/ 	.word	0x000000ff
        /*00d8*/ 	.word	0x00009040
        /*00dc*/ 	.short	0x0100
        /*00de*/ 	.byte	0x08
	.zero		1


	//   ....[1]....
        /*00e0*/ 	.word	0x00000250
        /*00e4*/ 	.word	0x000000ff
        /*00e8*/ 	.word	0x00009048
        /*00ec*/ 	.short	0x0100
        /*00ee*/ 	.byte	0x08
	.zero		1


	//   ....[2]....
        /*00f0*/ 	.word	0x00000380
        /*00f4*/ 	.word	0x000000ff
        /*00f8*/ 	.word	0x00009000
        /*00fc*/ 	.short	0x0100
        /*00fe*/ 	.byte	0x08
	.zero		1


	//   ....[3]....
        /*0100*/ 	.word	0x00000390
        /*0104*/ 	.word	0x000000ff
        /*0108*/ 	.word	0x00009020
        /*010c*/ 	.short	0x0100
        /*010e*/ 	.byte	0x08
	.zero		1


	//   ....[4]....
        /*0110*/ 	.word	0x000003a0
        /*0114*/ 	.word	0x000000ff
        /*0118*/ 	.word	0x00009008
        /*011c*/ 	.short	0x0100
        /*011e*/ 	.byte	0x08
	.zero		1


	//   ....[5]....
        /*0120*/ 	.word	0x000003b0
        /*0124*/ 	.word	0x000000ff
        /*0128*/ 	.word	0x00009028
        /*012c*/ 	.short	0x0100
        /*012e*/ 	.byte	0x08
	.zero		1


	//   ....[6]....
        /*0130*/ 	.word	0x000003c0
        /*0134*/ 	.word	0x000000ff
        /*0138*/ 	.word	0x00009010
        /*013c*/ 	.short	0x0100
        /*013e*/ 	.byte	0x08
	.zero		1


	//   ....[7]....
        /*0140*/ 	.word	0x000003d0
        /*0144*/ 	.word	0x000000ff
        /*0148*/ 	.word	0x00009030
        /*014c*/ 	.short	0x0100
        /*014e*/ 	.byte	0x08
	.zero		1


	//   ....[8]....
        /*0150*/ 	.word	0x000003e0
        /*0154*/ 	.word	0x000000ff
        /*0158*/ 	.word	0x00009018
        /*015c*/ 	.short	0x0100
        /*015e*/ 	.byte	0x08
	.zero		1


	//   ....[9]....
        /*0160*/ 	.word	0x000003f0
        /*0164*/ 	.word	0x000000ff
        /*0168*/ 	.word	0x00009038
        /*016c*/ 	.short	0x0100
        /*016e*/ 	.byte	0x08
	.zero		1


	//   ....[10]....
        /*0170*/ 	.word	0x00000520
        /*0174*/ 	.word	0x000000ff
        /*0178*/ 	.word	0x00009050
        /*017c*/ 	.short	0x0100
        /*017e*/ 	.byte	0x08
	.zero		1


	//   ....[11]....
        /*0180*/ 	.word	0x00000530
        /*0184*/ 	.word	0x000000ff
        /*0188*/ 	.word	0x00009058
        /*018c*/ 	.short	0x0100
        /*018e*/ 	.byte	0x08
	.zero		1


	//   ....[12]....
        /*0190*/ 	.word	0x00000670
        /*0194*/ 	.word	0x00000003
        /*0198*/ 	.word	0x00009048
        /*019c*/ 	.short	0x010a
        /*019e*/ 	.byte	0x3f
	.zero		1


	//   ....[13]....
        /*01a0*/ 	.word	0x00000930
        /*01a4*/ 	.word	0x00000003
        /*01a8*/ 	.word	0x00009020
        /*01ac*/ 	.short	0x010a
        /*01ae*/ 	.byte	0x3f
	.zero		1


	//   ....[14]....
        /*01b0*/ 	.word	0x00000ae0
        /*01b4*/ 	.word	0x00000000
        /*01b8*/ 	.word	0x00009020
        /*01bc*/ 	.short	0x010a
        /*01be*/ 	.byte	0x3f
	.zero		1


	//   ....[15]....
        /*01c0*/ 	.word	0x00000d00
        /*01c4*/ 	.word	0x00000002
        /*01c8*/ 	.word	0x00009020
        /*01cc*/ 	.short	0x010a
        /*01ce*/ 	.byte	0x3f
	.zero		1


	//   ....[16]....
        /*01d0*/ 	.word	0x00000f10
        /*01d4*/ 	.word	0x00000003
        /*01d8*/ 	.word	0x00009020
        /*01dc*/ 	.short	0x010a
        /*01de*/ 	.byte	0x3f
	.zero		1


	//   ....[17]....
        /*01e0*/ 	.word	0x00001140
        /*01e4*/ 	.word	0x00000002
        /*01e8*/ 	.word	0x00009040
        /*01ec*/ 	.short	0x010a
        /*01ee*/ 	.byte	0x3f
	.zero		1


	//   ....[18]....
        /*01f0*/ 	.word	0x00001160
        /*01f4*/ 	.word	0x00000002
        /*01f8*/ 	.word	0x00009000
        /*01fc*/ 	.short	0x010a
        /*01fe*/ 	.byte	0x3f
	.zero		1


	//   ....[19]....
        /*0200*/ 	.word	0x00001bc0
        /*0204*/ 	.word	0x00000002
        /*0208*/ 	.word	0x00009008
        /*020c*/ 	.short	0x010a
        /*020e*/ 	.byte	0x3f
	.zero		1


	//   ....[20]....
        /*0210*/ 	.word	0x000034b0
        /*0214*/ 	.word	0x0000000b
        /*0218*/ 	.word	0x00000000
        /*021c*/ 	.short	0x0101
        /*021e*/ 	.byte	0x3f
	.zero		1


	//   ....[21]....
        /*0220*/ 	.word	0x00003570
        /*0224*/ 	.word	0x00000009
        /*0228*/ 	.word	0x00009000
        /*022c*/ 	.short	0x010a
        /*022e*/ 	.byte	0x3f
	.zero		1


	//   ....[22]....
        /*0230*/ 	.word	0x000036f0
        /*0234*/ 	.word	0x00000000
        /*0238*/ 	.word	0x00009020
        /*023c*/ 	.short	0x010a
        /*023e*/ 	.byte	0x3f
	.zero		1


	//   ....[23]....
        /*0240*/ 	.word	0x00003e20
        /*0244*/ 	.word	0x00000068
        /*0248*/ 	.word	0x00000000
        /*024c*/ 	.short	0x0101
        /*024e*/ 	.byte	0x3f
	.zero		1


	//   ....[24]....
        /*0250*/ 	.word	0x00003e70
        /*0254*/ 	.word	0x0000006e
        /*0258*/ 	.word	0x00009000
        /*025c*/ 	.short	0x010a
        /*025e*/ 	.byte	0x3f
	.zero		1


	//   ....[25]....
        /*0260*/ 	.word	0x00005e20
        /*0264*/ 	.word	0x0000000a
        /*0268*/ 	.word	0x00000000
        /*026c*/ 	.short	0x0101
        /*026e*/ 	.byte	0x3f
	.zero		1


	//   ....[26]....
        /*0270*/ 	.word	0x00005ea0
        /*0274*/ 	.word	0x0000000a
        /*0278*/ 	.word	0x00009020
        /*027c*/ 	.short	0x010a
        /*027e*/ 	.byte	0x3f
	.zero		1


	//   ....[27]....
        /*0280*/ 	.word	0x00007030
        /*0284*/ 	.word	0x00000003
        /*0288*/ 	.word	0x00009048
        /*028c*/ 	.short	0x010a
        /*028e*/ 	.byte	0x3f
	.zero		1


	//   ....[28]....
        /*0290*/ 	.word	0x00007080
        /*0294*/ 	.word	0x00000003
        /*0298*/ 	.word	0x00009020
        /*029c*/ 	.short	0x010a
        /*029e*/ 	.byte	0x3f
	.zero		1


	//   ....[29]....
        /*02a0*/ 	.word	0x000070d0
        /*02a4*/ 	.word	0x00000000
        /*02a8*/ 	.word	0x00009020
        /*02ac*/ 	.short	0x010a
        /*02ae*/ 	.byte	0x3f
	.zero		1


	//   ....[30]....
        /*02b0*/ 	.word	0x00007120
        /*02b4*/ 	.word	0x00000002
        /*02b8*/ 	.word	0x00009020
        /*02bc*/ 	.short	0x010a
        /*02be*/ 	.byte	0x3f
	.zero		1


	//   ....[31]....
        /*02c0*/ 	.word	0x00007170
        /*02c4*/ 	.word	0x00000003
        /*02c8*/ 	.word	0x00009020
        /*02cc*/ 	.short	0x010a
        /*02ce*/ 	.byte	0x3f
	.zero		1


	//   ....[32]....
        /*02d0*/ 	.word	0x000071c0
        /*02d4*/ 	.word	0x00000002
        /*02d8*/ 	.word	0x00009040
        /*02dc*/ 	.short	0x010a
        /*02de*/ 	.byte	0x3f
	.zero		1


	//   ....[33]....
        /*02e0*/ 	.word	0x00007210
        /*02e4*/ 	.word	0x00000002
        /*02e8*/ 	.word	0x00009000
        /*02ec*/ 	.short	0x010a
        /*02ee*/ 	.byte	0x3f
	.zero		1


	//   ....[34]....
        /*02f0*/ 	.word	0x00007260
        /*02f4*/ 	.word	0x00000002
        /*02f8*/ 	.word	0x00009008
        /*02fc*/ 	.short	0x010a
        /*02fe*/ 	.byte	0x3f
	.zero		1


	//   ....[35]....
        /*0300*/ 	.word	0x000072b0
        /*0304*/ 	.word	0x00000009
        /*0308*/ 	.word	0x00009000
        /*030c*/ 	.short	0x010a
        /*030e*/ 	.byte	0x3f
	.zero		1


	//   ....[36]....
        /*0310*/ 	.word	0x00007300
        /*0314*/ 	.word	0x00000000
        /*0318*/ 	.word	0x00009020
        /*031c*/ 	.short	0x010a
        /*031e*/ 	.byte	0x3f
	.zero		1


	//   ....[37]....
        /*0320*/ 	.word	0x00007350
        /*0324*/ 	.word	0x0000006e
        /*0328*/ 	.word	0x00009000
        /*032c*/ 	.short	0x010a
        /*032e*/ 	.byte	0x3f
	.zero		1


	//   ....[38]....
        /*0330*/ 	.word	0x000073a0
        /*0334*/ 	.word	0x0000000a
        /*0338*/ 	.word	0x00009020
        /*033c*/ 	.short	0x010a
        /*033e*/ 	.byte	0x3f
	.zero		1


	//----- nvinfo : EIATTR_NUM_MBARRIERS
	.align		4
.L_35:
        /*0340*/ 	.byte	0x03, 0x38
        /*0342*/ 	.short	0x000c


	//----- nvinfo : EIATTR_EXIT_INSTR_OFFSETS
	.align		4
        /*0344*/ 	.byte	0x04, 0x1c
        /*0346*/ 	.short	(.L_37 - .L_36)


	//   ....[0]....
.L_36:
        /*0348*/ 	.word	0x00007020


	//----- nvinfo : EIATTR_MAX_THREADS
	.align		4
.L_37:
        /*034c*/ 	.byte	0x04, 0x05
        /*034e*/ 	.short	(.L_39 - .L_38)
.L_38:
        /*0350*/ 	.word	0x00000080
        /*0354*/ 	.word	0x00000001
        /*0358*/ 	.word	0x00000001


	//----- nvinfo : EIATTR_CRS_STACK_SIZE
	.align		4
.L_39:
        /*035c*/ 	.byte	0x04, 0x1e
        /*035e*/ 	.short	(.L_41 - .L_40)
.L_40:
        /*0360*/ 	.word	0x00000000


	//----- nvinfo : EIATTR_CBANK_PARAM_SIZE
	.align		4
.L_41:
        /*0364*/ 	.byte	0x03, 0x19
        /*0366*/ 	.short	0x0870


	//----- nvinfo : EIATTR_PARAM_CBANK
	.align		4
        /*0368*/ 	.byte	0x04, 0x0a
        /*036a*/ 	.short	(.L_43 - .L_42)
	.align		4
.L_42:
        /*036c*/ 	.word	index@(.nv.constant0._ZN7cutlass13device_kernelINS_4fmha6kernel13FmhaKernelTmaINS1_10collective15FmhaMainloopTmaINS_10bfloat16_tEfN4cute5tupleIJNS7_1CILi64EEENS9_ILi128EEENS9_ILi32EEEEEENS4_13DefaultFusionEJEEENS4_15FmhaFwdEpilogueIS6_fNS8_IJSA_SC_SB_EEEEEJEEEEEvNT_6ParamsE)
        /*0370*/ 	.short	0x0210
        /*0372*/ 	.short	0x0870


	//----- nvinfo : EIATTR_SW_WAR
	.align		4
.L_43:
        /*0374*/ 	.byte	0x04, 0x36
        /*0376*/ 	.short	(.L_45 - .L_44)
.L_44:
        /*0378*/ 	.word	0x00000008
.L_45:


//--------------------- .nv.callgraph             --------------------------
	.section	.nv.callgraph,"",@"SHT_CUDA_CALLGRAPH"
	.align	4
	.sectionentsize	8
	.align		4
        /*0000*/ 	.word	0x00000000
	.align		4
        /*0004*/ 	.word	0xffffffff
	.align		4
        /*0008*/ 	.word	index@(_ZN7cutlass13device_kernelINS_4fmha6kernel13FmhaKernelTmaINS1_10collective15FmhaMainloopTmaINS_10bfloat16_tEfN4cute5tupleIJNS7_1CILi64EEENS9_ILi128EEENS9_ILi32EEEEEENS4_13DefaultFusionEJEEENS4_15FmhaFwdEpilogueIS6_fNS8_IJSA_SC_SB_EEEEEJEEEEEvNT_6ParamsE)
	.align		4
        /*000c*/ 	.word	index@(__assertfail)
	.align		4
        /*0010*/ 	.word	0x00000000
	.align		4
        /*0014*/ 	.word	0xfffffffe
	.align		4
        /*0018*/ 	.word	0x00000000
	.align		4
        /*001c*/ 	.word	0xfffffffd
	.align		4
        /*0020*/ 	.word	0x00000000
	.align		4
        /*0024*/ 	.word	0xfffffffc


//--------------------- .nv.constant4             --------------------------
	.section	.nv.constant4,"a",@progbits
	.align	8
	.align		8
.nv.constant4:
        /*0000*/ 	.dword	__assertfail
	.align		8
        /*0008*/ 	.dword	__unnamed_1
	.align		8
        /*0010*/ 	.dword	_ZN39_INTERNAL_6fd7bfdf_4_k_cu_19ee5862_27904cuda3std3__45__cpo5beginE
	.align		8
        /*0018*/ 	.dword	_ZN39_INTERNAL_6fd7bfdf_4_k_cu_19ee5862_27904cuda3std3__45__cpo3endE
	.align		8
        /*0020*/ 	.dword	_ZN39_INTERNAL_6fd7bfdf_4_k_cu_19ee5862_27904cuda3std3__45__cpo6cbeginE
	.align		8
        /*0028*/ 	.dword	_ZN39_INTERNAL_6fd7bfdf_4_k_cu_19ee5862_27904cuda3std3__45__cpo4cendE
	.align		8
        /*0030*/ 	.dword	_ZN39_INTERNAL_6fd7bfdf_4_k_cu_19ee5862_27904cuda3std3__441_GLOBAL__N__6fd7bfdf_4_k_cu_19ee5862_27906ignoreE
	.align		8
        /*0038*/ 	.dword	_ZN39_INTERNAL_6fd7bfdf_4_k_cu_19ee5862_27904cuda3std3__419piecewise_constructE
	.align		8
        /*0040*/ 	.dword	_ZN39_INTERNAL_6fd7bfdf_4_k_cu_19ee5862_27904cuda3std3__48in_placeE
	.align		8
        /*0048*/ 	.dword	_ZN39_INTERNAL_6fd7bfdf_4_k_cu_19ee5862_27904cuda3std6ranges3__45__cpo4swapE
	.align		8
        /*0050*/ 	.dword	_ZN39_INTERNAL_6fd7bfdf_4_k_cu_19ee5862_27904cuda3std6ranges3__45__cpo9iter_moveE
	.align		8
        /*0058*/ 	.dword	_ZN39_INTERNAL_6fd7bfdf_4_k_cu_19ee5862_27904cute7productE
	.align		8
        /*0060*/ 	.dword	_ZN39_INTERNAL_6fd7bfdf_4_k_cu_19ee5862_27904cute1_E
	.align		8
        /*0068*/ 	.dword	$str$23
	.align		8
        /*0070*/ 	.dword	$str$24


//--------------------- .text._ZN7cutlass13device_kernelINS_4fmha6kernel13FmhaKernelTmaINS1_10collective15FmhaMainloopTmaINS_10bfloat16_tEfN4cute5tupleIJNS7_1CILi64EEENS9_ILi128EEENS9_ILi32EEEEEENS4_13DefaultFusionEJEEENS4_15FmhaFwdEpilogueIS6_fNS8_IJSA_SC_SB_EEEEEJEEEEEvNT_6ParamsE --------------------------
	.section	.text._ZN7cutlass13device_kernelINS_4fmha6kernel13FmhaKernelTmaINS1_10collective15FmhaMainloopTmaINS_10bfloat16_tEfN4cute5tupleIJNS7_1CILi64EEENS9_ILi128EEENS9_ILi32EEEEEENS4_13DefaultFusionEJEEENS4_15FmhaFwdEpilogueIS6_fNS8_IJSA_SC_SB_EEEEEJEEEEEvNT_6ParamsE,"ax",@progbits
	.align	128
.text._ZN7cutlass13device_kernelINS_4fmha6kernel13FmhaKernelTmaINS1_10collective15FmhaMainloopTmaINS_10bfloat16_tEfN4cute5tupleIJNS7_1CILi64EEENS9_ILi128EEENS9_ILi32EEEEEENS4_13DefaultFusionEJEEENS4_15FmhaFwdEpilogueIS6_fNS8_IJSA_SC_SB_EEEEEJEEEEEvNT_6ParamsE:
        .type           _ZN7cutlass13device_kernelINS_4fmha6kernel13FmhaKernelTmaINS1_10collective15FmhaMainloopTmaINS_10bfloat16_tEfN4cute5tupleIJNS7_1CILi64EEENS9_ILi128EEENS9_ILi32EEEEEENS4_13DefaultFusionEJEEENS4_15FmhaFwdEpilogueIS6_fNS8_IJSA_SC_SB_EEEEEJEEEEEvNT_6ParamsE,@function
        .size           _ZN7cutlass13device_kernelINS_4fmha6kernel13FmhaKernelTmaINS1_10collective15FmhaMainloopTmaINS_10bfloat16_tEfN4cute5tupleIJNS7_1CILi64EEENS9_ILi128EEENS9_ILi32EEEEEENS4_13DefaultFusionEJEEENS4_15FmhaFwdEpilogueIS6_fNS8_IJSA_SC_SB_EEEEEJEEEEEvNT_6ParamsE,(.L_x_74 - _ZN7cutlass13device_kernelINS_4fmha6kernel13FmhaKernelTmaINS1_10collective15FmhaMainloopTmaINS_10bfloat16_tEfN4cute5tupleIJNS7_1CILi64EEENS9_ILi128EEENS9_ILi32EEEEEENS4_13DefaultFusionEJEEENS4_15FmhaFwdEpilogueIS6_fNS8_IJSA_SC_SB_EEEEEJEEEEEvNT_6ParamsE)
        .other          _ZN7cutlass13device_kernelINS_4fmha6kernel13FmhaKernelTmaINS1_10collective15FmhaMainloopTmaINS_10bfloat16_tEfN4cute5tupleIJNS7_1CILi64EEENS9_ILi128EEENS9_ILi32EEEEEENS4_13DefaultFusionEJEEENS4_15FmhaFwdEpilogueIS6_fNS8_IJSA_SC_SB_EEEEEJEEEEEvNT_6ParamsE,@"STO_CUDA_ENTRY STV_DEFAULT"
_ZN7cutlass13device_kernelINS_4fmha6kernel13FmhaKernelTmaINS1_10collective15FmhaMainloopTmaINS_10bfloat16_tEfN4cute5tupleIJNS7_1CILi64EEENS9_ILi128EEENS9_ILi32EEEEEENS4_13DefaultFusionEJEEENS4_15FmhaFwdEpilogueIS6_fNS8_IJSA_SC_SB_EEEEEJEEEEEvNT_6ParamsE:
[----:B------:R-:W1:Y:S01]  /*0000*/  LDC R1, c[0x0][0x28] ;  /* 0x00000a00ff017b82 */ /* 0x000e620000000800 */
[----:B------:R-:W2:Y:S01]  /*0010*/  S2R R13, SR_TID.X ;  /* 0x00000000000d7919 */ /* 0x000ea20000002100 */
[----:B------:R-:W-:Y:S01]  /*0020*/  ELECT P0, URZ, PT ;  /* 0x00000000003f782f */ /* 0x000fe20003800000 */
[----:B------:R-:W-:Y:S01]  /*0030*/  BSSY B0, `(.L_x_0) ;  /* 0x0000010000007945 */ /* 0x000fe20003800000 */
[----:B--2---:R-:W-:-:S05]  /*0040*/  SHF.R.U32.HI R8, RZ, 0x5, R13 ;  /* 0x00000005ff087819 */ /* 0x004fca000001160d */
[----:B------:R-:W2:Y:S02]  /*0050*/  SHFL.IDX PT, R0, R8, RZ, 0x1f ;  /* 0x00001fff08007589 */ /* 0x000ea400000e0000 */
[----:B--2---:R-:W-:-:S13]  /*0060*/  ISETP.NE.OR P0, PT, R0, RZ, !P0 ;  /* 0x000000ff0000720c */ /* 0x004fda0004705670 */
[----:B-1----:R-:W-:Y:S05]  /*0070*/  @P0 BRA `(.L_x_1) ;  /* 0x00000000002c0947 */ /* 0x002fea0003800000 */
[----:B------:R-:W-:Y:S02]  /*0080*/  ULDC.64 UR4, c[0x0][0x198] ;  /* 0x0000660000047ab9 */ /* 0x000fe40000000a00 */
[----:B------:R-:W-:Y:S02]  /*0090*/  UIADD3 UR6, UP0, UR4, 0xf0, URZ ;  /* 0x000000f004067890 */ /* 0x000fe4000ff1e03f */
[----:B------:R-:W-:Y:S02]  /*00a0*/  UIADD3 UR8, UP1, UR4, 0x1f0, URZ ;  /* 0x000001f004087890 */ /* 0x000fe4000ff3e03f */
[----:B------:R-:W-:Y:S02]  /*00b0*/  UIADD3 UR4, UP2, UR4, 0x2f0, URZ ;  /* 0x000002f004047890 */ /* 0x000fe4000ff5e03f */
[----:B------:R-:W-:Y:S02]  /*00c0*/  UIADD3.X UR7, URZ, UR5, URZ, UP0, !UPT ;  /* 0x000000053f077290 */ /* 0x000fe400087fe43f */
[----:B------:R-:W-:-:S02]  /*00d0*/  UIADD3.X UR9, URZ, UR5, URZ, UP1, !UPT ;  /* 0x000000053f097290 */ /* 0x000fc40008ffe43f */
[----:B------:R-:W-:-:S05]  /*00e0*/  UIADD3.X UR5, URZ, UR5, URZ, UP2, !UPT ;  /* 0x000000053f057290 */ /* 0x000fca00097fe43f */
[----:B------:R1:W-:Y:S02]  /*00f0*/  UTMACCTL.PF [UR6] ;  /* 0x00000000060079b9 */ /* 0x0003e40008040000 */
[----:B------:R1:W-:Y:S02]  /*0100*/  UTMACCTL.PF [UR8] ;  /* 0x00000000080079b9 */ /* 0x0003e40008040000 */
[----:B------:R1:W-:Y:S02]  /*0110*/  UTMACCTL.PF [UR4] ;  /* 0x00000000040079b9 */ /* 0x0003e40008040000 */
[----:B-1----:R-:W-:Y:S01]  /*0120*/  NOP ;  /* 0x0000000000007918 */ /* 0x002fe20000000000 */
.L_x_1:
[----:B------:R-:W-:Y:S05]  /*0130*/  BSYNC B0 ;  /* 0x0000000000007941 */ /* 0x000fea0003800000 */
.L_x_0:
[----:B------:R-:W1:Y:S02]  /*0140*/  SHFL.IDX PT, R0, R8, RZ, 0x1f ;  /* 0x00001fff08007589 */ /* 0x000e6400000e0000 */
[----:B-1----:R-:W-:-:S13]  /*0150*/  ISETP.NE.AND P0, PT, R0, RZ, PT ;  /* 0x000000ff0000720c */ /* 0x002fda0003f05270 */
[----:B------:R-:W-:Y:S05]  /*0160*/  @P0 BRA `(.L_x_2) ;  /* 0x0000000000400947 */ /* 0x000fea0003800000 */
[----:B------:R-:W1:Y:S01]  /*0170*/  S2UR UR8, SR_CgaCtaId ;  /* 0x00000000000879c3 */ /* 0x000e620000008800 */
[----:B------:R-:W-:Y:S01]  /*0180*/  UMOV UR4, 0x400 ;  /* 0x0000040000047882 */ /* 0x000fe20000000000 */
[----:B------:R-:W-:Y:S01]  /*0190*/  UMOV UR5, 0x1 ;  /* 0x0000000100057882 */ /* 0x000fe20000000000 */
[----:B------:R-:W-:Y:S01]  /*01a0*/  UMOV UR6, 0x80 ;  /* 0x0000008000067882 */ /* 0x000fe20000000000 */
[----:B------:R-:W-:Y:S01]  /*01b0*/  ELECT P0, URZ, PT ;  /* 0x00000000003f782f */ /* 0x000fe20003800000 */
[----:B------:R-:W-:-:S04]  /*01c0*/  UIADD3 UR6, -UR6, 0x100000, URZ ;  /* 0x0010000006067890 */ /* 0x000fc8000fffe13f */
[----:B------:R-:W-:Y:S02]  /*01d0*/  USHF.L.U32 UR7, UR6, 0xb, URZ ;  /* 0x0000000b06077899 */ /* 0x000fe4000800063f */
[----:B------:R-:W-:Y:S02]  /*01e0*/  USHF.L.U32 UR6, UR6, 0x1, URZ ;  /* 0x0000000106067899 */ /* 0x000fe4000800063f */
[----:B-1----:R-:W-:Y:S02]  /*01f0*/  ULEA UR8, UR8, UR4, 0x18 ;  /* 0x0000000408087291 */ /* 0x002fe4000f8ec03f */
[----:B------:R-:W-:-:S04]  /*0200*/  UIADD3 UR4, -UR5, 0x100000, URZ ;  /* 0x0010000005047890 */ /* 0x000fc8000fffe13f */
[----:B------:R-:W-:Y:S02]  /*0210*/  USHF.L.U32 UR5, UR4, 0xb, URZ ;  /* 0x0000000b04057899 */ /* 0x000fe4000800063f */
[----:B------:R-:W-:Y:S01]  /*0220*/  USHF.L.U32 UR4, UR4, 0x1, URZ ;  /* 0x0000000104047899 */ /* 0x000fe2000800063f */
[----:B------:R-:W1:Y:S11]  /*0230*/  FENCE.VIEW.ASYNC.S ;  /* 0x00000000000073c6 */ /* 0x000e760000000000 */
[----:B-1----:R1:W2:Y:S01]  /*0240*/  SYNCS.EXCH.64 URZ, [UR8+0x9040], UR4 ;  /* 0x00904004083f75b2 */ /* 0x0022a20008000100 */
[----:B------:R1:W3:Y:S01]  /*0250*/  SYNCS.EXCH.64 URZ, [UR8+0x9048], UR6 ;  /* 0x00904806083f75b2 */ /* 0x0002e20008000100 */
[----:B------:R-:W-:Y:S01]  /*0260*/  NOP ;  /* 0x0000000000007918 */ /* 0x000fe20000000000 */
.L_x_2:
[----:B------:R-:W4:Y:S01]  /*0270*/  SHFL.IDX PT, R0, R8, RZ, 0x1f ;  /* 0x00001fff08007589 */ /* 0x000f2200000e0000 */
[----:B------:R-:W-:Y:S01]  /*0280*/  NOP ;  /* 0x0000000000007918 */ /* 0x000fe20000000000 */
[----:B----4-:R-:W-:-:S13]  /*0290*/  ISETP.NE.AND P0, PT, R0, RZ, PT ;  /* 0x000000ff0000720c */ /* 0x010fda0003f05270 */
[----:B------:R-:W-:Y:S05]  /*02a0*/  @P0 BRA `(.L_x_3) ;  /* 0x0000000000580947 */ /* 0x000fea0003800000 */
[----:B-1----:R-:W1:Y:S01]  /*02b0*/  S2UR UR5, SR_CgaCtaId ;  /* 0x00000000000579c3 */ /* 0x002e620000008800 */
[----:B------:R-:W-:Y:S01]  /*02c0*/  UMOV UR4, 0x400 ;  /* 0x0000040000047882 */ /* 0x000fe20000000000 */
[----:B------:R-:W-:Y:S01]  /*02d0*/  UMOV UR6, 0x1 ;  /* 0x0000000100067882 */ /* 0x000fe20000000000 */
[----:B------:R-:W-:Y:S01]  /*02e0*/  UMOV UR7, 0x80 ;  /* 0x0000008000077882 */ /* 0x000fe20000000000 */
[----:B------:R-:W-:Y:S01]  /*02f0*/  ELECT P0, URZ, PT ;  /* 0x00000000003f782f */ /* 0x000fe20003800000 */
[----:B-1----:R-:W-:Y:S02]  /*0300*/  ULEA UR8, UR5, UR4, 0x18 ;  /* 0x0000000405087291 */ /* 0x002fe4000f8ec03f */
[----:B------:R-:W-:-:S04]  /*0310*/  UIADD3 UR4, -UR6, 0x100000, URZ ;  /* 0x0010000006047890 */ /* 0x000fc8000fffe13f */
[----:B------:R-:W-:Y:S02]  /*0320*/  USHF.L.U32 UR5, UR4, 0xb, URZ ;  /* 0x0000000b04057899 */ /* 0x000fe4000800063f */
[----:B------:R-:W-:Y:S02]  /*0330*/  USHF.L.U32 UR4, UR4, 0x1, URZ ;  /* 0x0000000104047899 */ /* 0x000fe4000800063f */
[----:B------:R-:W-:-:S04]  /*0340*/  UIADD3 UR6, -UR7, 0x100000, URZ ;  /* 0x0010000007067890 */ /* 0x000fc8000fffe13f */
[----:B------:R-:W-:Y:S02]  /*0350*/  USHF.L.U32 UR7, UR6, 0xb, URZ ;  /* 0x0000000b06077899 */ /* 0x000fe4000800063f */
[----:B------:R-:W-:Y:S01]  /*0360*/  USHF.L.U32 UR6, UR6, 0x1, URZ ;  /* 0x0000000106067899 */ /* 0x000fe2000800063f */
[----:B------:R-:W1:Y:S03]  /*0370*/  FENCE.VIEW.ASYNC.S ;  /* 0x00000000000073c6 */ /* 0x000e660000000000 */
[----:B-1----:R4:W1:Y:S08]  /*0380*/  SYNCS.EXCH.64 URZ, [UR8+0x9000], UR4 ;  /* 0x00900004083f75b2 */ /* 0x0028700008000100 */
[----:B------:R4:W1:Y:S01]  /*0390*/  SYNCS.EXCH.64 URZ, [UR8+0x9020], UR6 ;  /* 0x00902006083f75b2 */ /* 0x0008620008000100 */
[----:B------:R4:W1:Y:S01]  /*03a0*/  SYNCS.EXCH.64 URZ, [UR8+0x9008], UR4 ;  /* 0x00900804083f75b2 */ /* 0x0008620008000100 */
[----:B------:R4:W1:Y:S01]  /*03b0*/  SYNCS.EXCH.64 URZ, [UR8+0x9028], UR6 ;  /* 0x00902806083f75b2 */ /* 0x0008620008000100 */
[----:B------:R4:W1:Y:S01]  /*03c0*/  SYNCS.EXCH.64 URZ, [UR8+0x9010], UR4 ;  /* 0x00901004083f75b2 */ /* 0x0008620008000100 */
[----:B------:R4:W1:Y:S01]  /*03d0*/  SYNCS.EXCH.64 URZ, [UR8+0x9030], UR6 ;  /* 0x00903006083f75b2 */ /* 0x0008620008000100 */
[----:B------:R4:W1:Y:S01]  /*03e0*/  SYNCS.EXCH.64 URZ, [UR8+0x9018], UR4 ;  /* 0x00901804083f75b2 */ /* 0x0008620008000100 */
[----:B------:R4:W1:Y:S02]  /*03f0*/  SYNCS.EXCH.64 URZ, [UR8+0x9038], UR6 ;  /* 0x00903806083f75b2 */ /* 0x0008640008000100 */
[----:B----4-:R-:W-:Y:S01]  /*0400*/  NOP ;  /* 0x0000000000007918 */ /* 0x010fe20000000000 */
.L_x_3:
        /* <DEDUP_REMOVED lines=18> */
[----:B------:R4:W1:Y:S02]  /*0530*/  SYNCS.EXCH.64 URZ, [UR8+0x9058], UR6 ;  /* 0x00905806083f75b2 */ /* 0x0008640008000100 */
[----:B----4-:R-:W-:Y:S01]  /*0540*/  NOP ;  /* 0x0000000000007918 */ /* 0x010fe20000000000 */
.L_x_4:
[----:B------:R-:W4:Y:S01]  /*0550*/  SHFL.IDX PT, R8, R8, RZ, 0x1f ;  /* 0x00001fff08087589 */ /* 0x000f2200000e0000 */
[----:B------:R-:W-:Y:S01]  /*0560*/  ELECT P0, URZ, PT ;  /* 0x00000000003f782f */ /* 0x000fe20003800000 */
[----:B------:R-:W-:Y:S01]  /*0570*/  NOP ;  /* 0x0000000000007918 */ /* 0x000fe20000000000 */
[----:B------:R-:W4:Y:S01]  /*0580*/  S2UR UR36, SR_CTAID.Y ;  /* 0x00000000002479c3 */ /* 0x000f220000002600 */
[----:B------:R-:W-:Y:S01]  /*0590*/  BSSY B0, `(.L_x_5) ;  /* 0x0000024000007945 */ /* 0x000fe20003800000 */
[----:B------:R-:W-:Y:S02]  /*05a0*/  MOV R7, RZ ;  /* 0x000000ff00077202 */ /* 0x000fe40000000f00 */
[----:B------:R-:W-:-:S04]  /*05b0*/  LOP3.LUT R16, R13, 0x7f, RZ, 0xc0, !PT ;  /* 0x0000007f0d107812 */ /* 0x000fc800078ec0ff */
[----:B------:R-:W4:Y:S08]  /*05c0*/  S2UR UR37, SR_CTAID.Z ;  /* 0x00000000002579c3 */ /* 0x000f300000002700 */
[----:B-123--:R-:W-:Y:S01]  /*05d0*/  BAR.SYNC.DEFER_BLOCKING 0x0 ;  /* 0x0000000000007b1d */ /* 0x00efe20000010000 */
[----:B----4-:R-:W-:-:S13]  /*05e0*/  ISETP.EQ.AND P1, PT, R8, RZ, P0 ;  /* 0x000000ff0800720c */ /* 0x010fda0000722270 */
[----:B------:R-:W-:Y:S05]  /*05f0*/  @!P1 BRA `(.L_x_6) ;  /* 0x0000000000749947 */ /* 0x000fea0003800000 */
[----:B------:R-:W1:Y:S01]  /*0600*/  S2R R3, SR_CgaCtaId ;  /* 0x0000000000037919 */ /* 0x000e620000008800 */
[----:B------:R-:W-:Y:S02]  /*0610*/  MOV R0, 0x400 ;  /* 0x0000040000007802 */ /* 0x000fe40000000f00 */
[----:B------:R-:W-:Y:S02]  /*0620*/  MOV R2, 0x1 ;  /* 0x0000000100027802 */ /* 0x000fe40000000f00 */
[----:B------:R-:W-:Y:S02]  /*0630*/  ISETP.NE.AND P3, PT, R16, RZ, PT ;  /* 0x000000ff1000720c */ /* 0x000fe40003f65270 */
[----:B------:R-:W-:Y:S02]  /*0640*/  SHF.L.U32 R2, R2, 0x1f, RZ ;  /* 0x0000001f02027819 */ /* 0x000fe400000006ff */
[----:B-1----:R-:W-:Y:S02]  /*0650*/  LEA R3, R3, R0, 0x18 ;  /* 0x0000000003037211 */ /* 0x002fe400078ec0ff */
[----:B------:R-:W1:Y:S02]  /*0660*/  S2R R0, SR_CTAID.X ;  /* 0x0000000000007919 */ /* 0x000e640000002500 */
[----:B------:R-:W2:Y:S02]  /*0670*/  SYNCS.PHASECHK.TRANS64.TRYWAIT P2, [R3+URZ+0x9048], R2 ;  /* 0x00904802030075a7 */ /* 0x000ea4000804017f */
[----:B-12---:R-:W-:Y:S05]  /*0680*/  @!P2 BRA `(.L_x_7) ;  /* 0x000000680068a947 */ /* 0x006fea0003800000 */
.L_x_57:
[----:B------:R-:W-:Y:S01]  /*0690*/  IMAD.SHL.U32 R0, R0, 0x40, RZ ;  /* 0x0000004000007824 */ /* 0x000fe200078e00ff */
[----:B------:R-:W-:Y:S06]  /*06a0*/  @P3 BRA `(.L_x_8) ;  /* 0x0000000000143947 */ /* 0x000fec0003800000 */
[----:B------:R-:W-:Y:S02]  /*06b0*/  LOP3.LUT P2, RZ, R13, 0x1f, RZ, 0xc0, !PT ;  /* 0x0000001f0dff7812 */ /* 0x000fe4000784c0ff */
[----:B-1----:R-:W-:-:S04]  /*06c0*/  MOV R2, 0x1000 ;  /* 0x0000100000027802 */ /* 0x002fc80000000f00 */
[----:B------:R2:W-:Y:S07]  /*06d0*/  SYNCS.ARRIVE.TRANS64 RZ, [R3+URZ+0x9040], R2 ;  /* 0x0090400203ff79a7 */ /* 0x0005ee000800003f */
[----:B------:R-:W-:Y:S05]  /*06e0*/  @!P2 BRA `(.L_x_8) ;  /* 0x000000000004a947 */ /* 0x000fea0003800000 */
[----:B------:R-:W-:Y:S01]  /*06f0*/  BPT.TRAP 0x1 ;  /* 0x000000040000795c */ /* 0x000fe20000300000 */
.L_x_8:
[----:B------:R-:W-:Y:S01]  /*0700*/  R2UR UR8, R3 ;  /* 0x00000000030872ca */ /* 0x000fe200000e0000 */
[----:B------:R-:W-:Y:S01]  /*0710*/  ULDC.64 UR4, c[0x0][0x198] ;  /* 0x0000660000047ab9 */ /* 0x000fe20000000a00 */
[----:B------:R-:W-:Y:S01]  /*0720*/  R2UR UR11, R0 ;  /* 0x00000000000b72ca */ /* 0x000fe200000e0000 */
[----:B------:R-:W-:Y:S01]  /*0730*/  UIADD3 UR4, UP0, UR4, 0xf0, URZ ;  /* 0x000000f004047890 */ /* 0x000fe2000ff1e03f */
[----:B------:R-:W-:Y:S01]  /*0740*/  UMOV UR6, 0x0 ;  /* 0x0000000000067882 */ /* 0x000fe20000000000 */
[----:B------:R-:W-:Y:S02]  /*0750*/  UMOV UR7, 0x10000000 ;  /* 0x1000000000077882 */ /* 0x000fe40000000000 */
[----:B------:R-:W-:Y:S01]  /*0760*/  UIADD3.X UR5, URZ, UR5, URZ, UP0, !UPT ;  /* 0x000000053f057290 */ /* 0x000fe200087fe43f */
[----:B------:R-:W-:Y:S01]  /*0770*/  UMOV UR10, URZ ;  /* 0x0000003f000a7c82 */ /* 0x000fe20008000000 */
[----:B------:R-:W-:Y:S01]  /*0780*/  UMOV UR12, UR36 ;  /* 0x00000024000c7c82 */ /* 0x000fe20008000000 */
[----:B------:R-:W-:-:S03]  /*0790*/  UMOV UR13, UR37 ;  /* 0x00000025000d7c82 */ /* 0x000fc60008000000 */
[----:B------:R-:W-:-:S09]  /*07a0*/  UIADD3 UR9, UR8, 0x9040, URZ ;  /* 0x0000904008097890 */ /* 0x000fd2000fffe03f */
[----:B------:R3:W-:Y:S02]  /*07b0*/  UTMALDG.4D [UR8], [UR4], desc[UR6] ;  /* 0x00000608040075b4 */ /* 0x0007e40008019000 */
[----:B---3--:R-:W-:Y:S01]  /*07c0*/  NOP ;  /* 0x0000000000007918 */ /* 0x008fe20000000000 */
.L_x_6:
[----:B------:R-:W-:Y:S05]  /*07d0*/  BSYNC B0 ;  /* 0x0000000000007941 */ /* 0x000fea0003800000 */
.L_x_5:
[----:B------:R-:W3:Y:S01]  /*07e0*/  LDC R17, c[0x0][0x28c] ;  /* 0x0000a300ff117b82 */ /* 0x000ee20000000800 */
[----:B------:R-:W-:Y:S01]  /*07f0*/  BSSY B0, `(.L_x_9) ;  /* 0x0000090000007945 */ /* 0x000fe20003800000 */
[----:B------:R-:W-:Y:S01]  /*0800*/  IMAD.MOV.U32 R4, RZ, RZ, 0x1 ;  /* 0x00000001ff047424 */ /* 0x000fe200078e00ff */
[----:B------:R-:W-:Y:S02]  /*0810*/  MOV R5, RZ ;  /* 0x000000ff00057202 */ /* 0x000fe40000000f00 */
[----:B---3--:R-:W-:-:S04]  /*0820*/  IADD3 R0, R17, 0x7f, RZ ;  /* 0x0000007f11007810 */ /* 0x008fc80007ffe0ff */
[----:B-12---:R-:W-:-:S04]  /*0830*/  SHF.R.S32.HI R3, RZ, 0x1f, R0 ;  /* 0x0000001fff037819 */ /* 0x006fc80000011400 */
[----:B------:R-:W-:-:S04]  /*0840*/  LEA.HI R3, R3, R0, RZ, 0x7 ;  /* 0x0000000003037211 */ /* 0x000fc800078f38ff */
[----:B------:R-:W-:-:S04]  /*0850*/  SHF.R.S32.HI R12, RZ, 0x7, R3 ;  /* 0x00000007ff0c7819 */ /* 0x000fc80000011403 */
[----:B------:R-:W-:Y:S01]  /*0860*/  SHF.L.U32 R6, R12, 0x1, RZ ;  /* 0x000000010c067819 */ /* 0x000fe200000006ff */
[----:B------:R-:W-:Y:S06]  /*0870*/  @!P1 BRA `(.L_x_10) ;  /* 0x00000008001c9947 */ /* 0x000fec0003800000 */
[----:B------:R-:W-:Y:S01]  /*0880*/  ISETP.GE.AND P1, PT, R17, 0x1, PT ;  /* 0x000000011100780c */ /* 0x000fe20003f26270 */
[----:B------:R-:W-:Y:S01]  /*0890*/  IMAD.MOV.U32 R7, RZ, RZ, RZ ;  /* 0x000000ffff077224 */ /* 0x000fe200078e00ff */
[----:B------:R-:W-:Y:S02]  /*08a0*/  LOP3.LUT R9, R13, 0x1f, RZ, 0xc0, !PT ;  /* 0x0000001f0d097812 */ /* 0x000fe400078ec0ff */
[----:B------:R-:W-:-:S09]  /*08b0*/  MOV R5, RZ ;  /* 0x000000ff00057202 */ /* 0x000fd20000000f00 */
[----:B------:R-:W-:Y:S05]  /*08c0*/  @!P1 BRA `(.L_x_11) ;  /* 0x0000000000e49947 */ /* 0x000fea0003800000 */
[----:B------:R-:W1:Y:S01]  /*08d0*/  S2R R3, SR_CgaCtaId ;  /* 0x0000000000037919 */ /* 0x000e620000008800 */
[----:B------:R-:W-:Y:S02]  /*08e0*/  MOV R0, 0x400 ;  /* 0x0000040000007802 */ /* 0x000fe40000000f00 */
[----:B------:R-:W-:Y:S02]  /*08f0*/  MOV R2, 0x1 ;  /* 0x0000000100027802 */ /* 0x000fe40000000f00 */
[----:B------:R-:W-:Y:S02]  /*0900*/  ISETP.NE.AND P2, PT, R16, RZ, PT ;  /* 0x000000ff1000720c */ /* 0x000fe40003f45270 */
[----:B-1----:R-:W-:Y:S02]  /*0910*/  LEA R3, R3, R0, 0x18 ;  /* 0x0000000003037211 */ /* 0x002fe400078ec0ff */
[----:B------:R-:W-:-:S04]  /*0920*/  SHF.L.U32 R0, R2, 0x1f, RZ ;  /* 0x0000001f02007819 */ /* 0x000fc800000006ff */
[----:B------:R-:W1:Y:S02]  /*0930*/  SYNCS.PHASECHK.TRANS64.TRYWAIT P1, [R3+URZ+0x9020], R0 ;  /* 0x00902000030075a7 */ /* 0x000e64000802017f */
[----:B-1----:R-:W-:Y:S05]  /*0940*/  @!P1 BRA `(.L_x_12) ;  /* 0x0000006400cc9947 */ /* 0x002fea0003800000 */
.L_x_58:
[----:B------:R-:W-:Y:S01]  /*0950*/  IMAD.MOV.U32 R5, RZ, RZ, 0x1 ;  /* 0x00000001ff057424 */ /* 0x000fe200078e00ff */
[----:B------:R-:W-:Y:S06]  /*0960*/  @P2 BRA `(.L_x_13) ;  /* 0x0000000000142947 */ /* 0x000fec0003800000 */
[----:B------:R-:W-:Y:S02]  /*0970*/  ISETP.NE.AND P1, PT, R9, RZ, PT ;  /* 0x000000ff0900720c */ /* 0x000fe40003f25270 */
[----:B-1----:R-:W-:-:S04]  /*0980*/  MOV R0, 0x2000 ;  /* 0x0000200000007802 */ /* 0x002fc80000000f00 */
[----:B------:R2:W-:Y:S07]  /*0990*/  SYNCS.ARRIVE.TRANS64 RZ, [R3+URZ+0x9000], R0 ;  /* 0x0090000003ff79a7 */ /* 0x0005ee000800003f */
[----:B------:R-:W-:Y:S05]  /*09a0*/  @!P1 BRA `(.L_x_13) ;  /* 0x0000000000049947 */ /* 0x000fea0003800000 */
[----:B------:R-:W-:Y:S01]  /*09b0*/  BPT.TRAP 0x1 ;  /* 0x000000040000795c */ /* 0x000fe20000300000 */
.L_x_13:
[----:B------:R-:W3:Y:S01]  /*09c0*/  S2R R7, SR_CgaCtaId ;  /* 0x0000000000077919 */ /* 0x000ee20000008800 */
[----:B------:R-:W-:Y:S01]  /*09d0*/  R2UR UR33, R3 ;  /* 0x00000000032172ca */ /* 0x000fe200000e0000 */
[----:B------:R-:W-:Y:S01]  /*09e0*/  ULDC.64 UR4, c[0x0][0x198] ;  /* 0x0000660000047ab9 */ /* 0x000fe20000000a00 */
[----:B-12---:R-:W-:Y:S01]  /*09f0*/  MOV R0, 0x400 ;  /* 0x0000040000007802 */ /* 0x006fe20000000f00 */
[----:B------:R-:W-:Y:S01]  /*0a00*/  UIADD3 UR4, UP0, UR4, 0x1f0, URZ ;  /* 0x000001f004047890 */ /* 0x000fe2000ff1e03f */
[----:B------:R-:W-:Y:S01]  /*0a10*/  MOV R3, 0x1 ;  /* 0x0000000100037802 */ /* 0x000fe20000000f00 */
[----:B------:R-:W-:Y:S01]  /*0a20*/  UMOV UR6, 0x0 ;  /* 0x0000000000067882 */ /* 0x000fe20000000000 */
[----:B------:R-:W-:Y:S01]  /*0a30*/  UMOV UR7, 0x10000000 ;  /* 0x1000000000077882 */ /* 0x000fe20000000000 */
[----:B------:R-:W-:Y:S01]  /*0a40*/  UIADD3.X UR5, URZ, UR5, URZ, UP0, !UPT ;  /* 0x000000053f057290 */ /* 0x000fe200087fe43f */
[----:B------:R-:W-:Y:S01]  /*0a50*/  SHF.L.U32 R3, R3, 0x1f, RZ ;  /* 0x0000001f03037819 */ /* 0x000fe200000006ff */
[----:B------:R-:W-:Y:S01]  /*0a60*/  UMOV UR34, URZ ;  /* 0x0000003f00227c82 */ /* 0x000fe20008000000 */
[----:B------:R-:W-:Y:S01]  /*0a70*/  UMOV UR35, URZ ;  /* 0x0000003f00237c82 */ /* 0x000fe20008000000 */
[----:B------:R-:W-:-:S02]  /*0a80*/  ISETP.NE.AND P2, PT, R16, RZ, PT ;  /* 0x000000ff1000720c */ /* 0x000fc40003f45270 */
[----:B------:R-:W-:Y:S02]  /*0a90*/  UIADD3 UR32, UR33, 0x1000, URZ ;  /* 0x0000100021207890 */ /* 0x000fe4000fffe03f */
[----:B------:R-:W-:-:S09]  /*0aa0*/  UIADD3 UR33, UR33, 0x9000, URZ ;  /* 0x0000900021217890 */ /* 0x000fd2000fffe03f */
[----:B------:R1:W-:Y:S01]  /*0ab0*/  UTMALDG.4D [UR32], [UR4], desc[UR6] ;  /* 0x00000620040075b4 */ /* 0x0003e20008019000 */
[----:B---3--:R-:W-:-:S05]  /*0ac0*/  LEA R2, R7, R0, 0x18 ;  /* 0x0000000007027211 */ /* 0x008fca00078ec0ff */
[----:B------:R-:W-:-:S04]  /*0ad0*/  IMAD R0, R5, 0x8, R2 ;  /* 0x0000000805007824 */ /* 0x000fc800078e0202 */
[----:B------:R-:W2:Y:S02]  /*0ae0*/  SYNCS.PHASECHK.TRANS64.TRYWAIT P1, [R0+URZ+0x9020], R3 ;  /* 0x00902003000075a7 */ /* 0x000ea4000802017f */
[----:B-12---:R-:W-:Y:S05]  /*0af0*/  @!P1 BRA `(.L_x_14) ;  /* 0x0000006400749947 */ /* 0x006fea0003800000 */
.L_x_59:
[----:B------:R-:W-:Y:S01]  /*0b00*/  MOV R7, 0x1 ;  /* 0x0000000100077802 */ /* 0x000fe20000000f00 */
[----:B------:R-:W-:Y:S06]  /*0b10*/  @P2 BRA `(.L_x_15) ;  /* 0x0000000000142947 */ /* 0x000fec0003800000 */
[----:B------:R-:W-:Y:S02]  /*0b20*/  ISETP.NE.AND P1, PT, R9, RZ, PT ;  /* 0x000000ff0900720c */ /* 0x000fe40003f25270 */
[----:B-1----:R-:W-:-:S04]  /*0b30*/  MOV R3, 0x2000 ;  /* 0x0000200000037802 */ /* 0x002fc80000000f00 */
[----:B------:R2:W-:Y:S07]  /*0b40*/  SYNCS.ARRIVE.TRANS64 RZ, [R0+URZ+0x9000], R3 ;  /* 0x0090000300ff79a7 */ /* 0x0005ee000800003f */
[----:B------:R-:W-:Y:S05]  /*0b50*/  @!P1 BRA `(.L_x_15) ;  /* 0x0000000000049947 */ /* 0x000fea0003800000 */
[----:B------:R-:W-:Y:S01]  /*0b60*/  BPT.TRAP 0x1 ;  /* 0x000000040000795c */ /* 0x000fe20000300000 */
.L_x_15:
[C---:B------:R-:W-:Y:S01]  /*0b70*/  IMAD R2, R5.reuse, 0x2000, R2 ;  /* 0x0000200005027824 */ /* 0x040fe200078e0202 */
[----:B------:R-:W-:Y:S01]  /*0b80*/  R2UR UR33, R0 ;  /* 0x00000000002172ca */ /* 0x000fe200000e0000 */
[----:B------:R-:W-:Y:S01]  /*0b90*/  ULDC.64 UR4, c[0x0][0x198] ;  /* 0x0000660000047ab9 */ /* 0x000fe20000000a00 */
[----:B------:R-:W-:Y:S01]  /*0ba0*/  UMOV UR6, 0x0 ;  /* 0x0000000000067882 */ /* 0x000fe20000000000 */
[----:B------:R-:W-:Y:S01]  /*0bb0*/  UIADD3 UR4, UP0, UR4, 0x2f0, URZ ;  /* 0x000002f004047890 */ /* 0x000fe2000ff1e03f */
[----:B------:R-:W-:Y:S01]  /*0bc0*/  R2UR UR32, R2 ;  /* 0x00000000022072ca */ /* 0x000fe200000e0000 */
[----:B------:R-:W-:Y:S01]  /*0bd0*/  UMOV UR7, 0x10000000 ;  /* 0x1000000000077882 */ /* 0x000fe20000000000 */
[----:B------:R-:W-:Y:S01]  /*0be0*/  UMOV UR34, URZ ;  /* 0x0000003f00227c82 */ /* 0x000fe20008000000 */
[----:B------:R-:W-:Y:S01]  /*0bf0*/  UIADD3.X UR5, URZ, UR5, URZ, UP0, !UPT ;  /* 0x000000053f057290 */ /* 0x000fe200087fe43f */
[----:B------:R-:W-:Y:S01]  /*0c00*/  IADD3 R5, R5, 0x1, RZ ;  /* 0x0000000105057810 */ /* 0x000fe20007ffe0ff */
[----:B------:R-:W-:-:S04]  /*0c10*/  UMOV UR35, URZ ;  /* 0x0000003f00237c82 */ /* 0x000fc80008000000 */
[----:B------:R-:W-:-:S04]  /*0c20*/  UIADD3 UR33, UR33, 0x9000, URZ ;  /* 0x0000900021217890 */ /* 0x000fc8000fffe03f */
[----:B------:R-:W-:-:S09]  /*0c30*/  UIADD3 UR32, UR32, 0x1000, URZ ;  /* 0x0000100020207890 */ /* 0x000fd2000fffe03f */
[----:B------:R3:W-:Y:S02]  /*0c40*/  UTMALDG.4D [UR32], [UR4], desc[UR6] ;  /* 0x00000620040075b4 */ /* 0x0007e40008019000 */
[----:B---3--:R-:W-:Y:S01]  /*0c50*/  NOP ;  /* 0x0000000000007918 */ /* 0x008fe20000000000 */
.L_x_11:
[----:B------:R-:W-:Y:S02]  /*0c60*/  ISETP.GE.AND P1, PT, R17, 0x81, PT ;  /* 0x000000811100780c */ /* 0x000fe40003f26270 */
[----:B------:R-:W-:-:S11]  /*0c70*/  MOV R4, 0x1 ;  /* 0x0000000100047802 */ /* 0x000fd60000000f00 */
[----:B------:R-:W-:Y:S05]  /*0c80*/  @!P1 BRA `(.L_x_16) ;  /* 0x0000000400149947 */ /* 0x000fea0003800000 */
[----:B-12---:R-:W1:Y:S01]  /*0c90*/  S2R R3, SR_CgaCtaId ;  /* 0x0000000000037919 */ /* 0x006e620000008800 */
[----:B------:R-:W-:Y:S01]  /*0ca0*/  MOV R0, 0x400 ;  /* 0x0000040000007802 */ /* 0x000fe20000000f00 */
[----:B------:R-:W-:Y:S01]  /*0cb0*/  IMAD.MOV.U32 R2, RZ, RZ, 0x1 ;  /* 0x00000001ff027424 */ /* 0x000fe200078e00ff */
[----:B------:R-:W-:Y:S02]  /*0cc0*/  ISETP.NE.AND P2, PT, R16, RZ, PT ;  /* 0x000000ff1000720c */ /* 0x000fe40003f45270 */
[----:B-1----:R-:W-:Y:S02]  /*0cd0*/  LEA R0, R3, R0, 0x18 ;  /* 0x0000000003007211 */ /* 0x002fe400078ec0ff */
[----:B------:R-:W-:Y:S02]  /*0ce0*/  SHF.L.U32 R3, R2, 0x1f, RZ ;  /* 0x0000001f02037819 */ /* 0x000fe400000006ff */
[----:B------:R-:W-:-:S04]  /*0cf0*/  LEA R2, R5, R0, 0x3 ;  /* 0x0000000005027211 */ /* 0x000fc800078e18ff */
[----:B------:R-:W1:Y:S02]  /*0d00*/  SYNCS.PHASECHK.TRANS64.TRYWAIT P1, [R2+URZ+0x9020], R3 ;  /* 0x00902003020075a7 */ /* 0x000e64000802017f */
[----:B-1----:R-:W-:Y:S05]  /*0d10*/  @!P1 BRA `(.L_x_17) ;  /* 0x0000006400009947 */ /* 0x002fea0003800000 */
.L_x_60:
[----:B------:R-:W-:Y:S05]  /*0d20*/  @P2 BRA `(.L_x_18) ;  /* 0x0000000000142947 */ /* 0x000fea0003800000 */
[----:B------:R-:W-:Y:S02]  /*0d30*/  ISETP.NE.AND P1, PT, R9, RZ, PT ;  /* 0x000000ff0900720c */ /* 0x000fe40003f25270 */
[----:B-1----:R-:W-:-:S04]  /*0d40*/  MOV R3, 0x2000 ;  /* 0x0000200000037802 */ /* 0x002fc80000000f00 */
[----:B------:R2:W-:Y:S07]  /*0d50*/  SYNCS.ARRIVE.TRANS64 RZ, [R2+URZ+0x9000], R3 ;  /* 0x0090000302ff79a7 */ /* 0x0005ee000800003f */
[----:B------:R-:W-:Y:S05]  /*0d60*/  @!P1 BRA `(.L_x_18) ;  /* 0x0000000000049947 */ /* 0x000fea0003800000 */
[----:B------:R-:W-:Y:S01]  /*0d70*/  BPT.TRAP 0x1 ;  /* 0x000000040000795c */ /* 0x000fe20000300000 */
.L_x_18:
[----:B-12---:R-:W1:Y:S01]  /*0d80*/  S2R R3, SR_CgaCtaId ;  /* 0x0000000000037919 */ /* 0x006e620000008800 */
[----:B------:R-:W-:Y:S01]  /*0d90*/  IMAD R0, R5, 0x2000, R0 ;  /* 0x0000200005007824 */ /* 0x000fe200078e0200 */
[----:B------:R-:W-:Y:S01]  /*0da0*/  R2UR UR35, R7 ;  /* 0x00000000072372ca */ /* 0x000fe200000e0000 */
[----:B------:R-:W-:Y:S01]  /*0db0*/  ULDC.64 UR4, c[0x0][0x198] ;  /* 0x0000660000047ab9 */ /* 0x000fe20000000a00 */
[----:B------:R-:W-:Y:S01]  /*0dc0*/  R2UR UR33, R2 ;  /* 0x00000000022172ca */ /* 0x000fe200000e0000 */
[----:B------:R-:W-:Y:S01]  /*0dd0*/  UIADD3 UR4, UP0, UR4, 0x1f0, URZ ;  /* 0x000001f004047890 */ /* 0x000fe2000ff1e03f */
[----:B------:R-:W-:Y:S01]  /*0de0*/  R2UR UR32, R0 ;  /* 0x00000000002072ca */ /* 0x000fe200000e0000 */
[----:B------:R-:W-:Y:S01]  /*0df0*/  UMOV UR6, 0x0 ;  /* 0x0000000000067882 */ /* 0x000fe20000000000 */
[----:B------:R-:W-:Y:S01]  /*0e00*/  IADD3 R5, R5, 0x1, RZ ;  /* 0x0000000105057810 */ /* 0x000fe20007ffe0ff */
[----:B------:R-:W-:Y:S01]  /*0e10*/  UIADD3.X UR5, URZ, UR5, URZ, UP0, !UPT ;  /* 0x000000053f057290 */ /* 0x000fe200087fe43f */
[----:B------:R-:W-:Y:S01]  /*0e20*/  MOV R0, 0x400 ;  /* 0x0000040000007802 */ /* 0x000fe20000000f00 */
[----:B------:R-:W-:Y:S01]  /*0e30*/  UMOV UR7, 0x10000000 ;  /* 0x1000000000077882 */ /* 0x000fe20000000000 */
[C---:B------:R-:W-:Y:S01]  /*0e40*/  ISETP.NE.AND P2, PT, R5.reuse, 0x4, PT ;  /* 0x000000040500780c */ /* 0x040fe20003f45270 */
[----:B------:R-:W-:Y:S01]  /*0e50*/  UMOV UR34, URZ ;  /* 0x0000003f00227c82 */ /* 0x000fe20008000000 */
[C---:B------:R-:W-:Y:S01]  /*0e60*/  ISETP.NE.AND P1, PT, R5.reuse, 0x4, PT ;  /* 0x000000040500780c */ /* 0x040fe20003f25270 */
[----:B------:R-:W-:Y:S01]  /*0e70*/  USHF.L.U32 UR35, UR35, 0x7, URZ ;  /* 0x0000000723237899 */ /* 0x000fe2000800063f */
[----:B------:R-:W-:Y:S01]  /*0e80*/  SEL R5, R5, RZ, P2 ;  /* 0x000000ff05057207 */ /* 0x000fe20001000000 */
[----:B------:R-:W-:Y:S01]  /*0e90*/  UIADD3 UR33, UR33, 0x9000, URZ ;  /* 0x0000900021217890 */ /* 0x000fe2000fffe03f */
[----:B------:R-:W-:Y:S01]  /*0ea0*/  SEL R4, RZ, 0x1, !P1 ;  /* 0x00000001ff047807 */ /* 0x000fe20004800000 */
[----:B------:R-:W-:Y:S01]  /*0eb0*/  UIADD3 UR32, UR32, 0x1000, URZ ;  /* 0x0000100020207890 */ /* 0x000fe2000fffe03f */
[----:B------:R-:W-:-:S08]  /*0ec0*/  ISETP.NE.AND P2, PT, R16, RZ, PT ;  /* 0x000000ff1000720c */ /* 0x000fd00003f45270 */
[----:B------:R2:W-:Y:S01]  /*0ed0*/  UTMALDG.4D [UR32], [UR4], desc[UR6] ;  /* 0x00000620040075b4 */ /* 0x0005e20008019000 */
[----:B-1----:R-:W-:Y:S02]  /*0ee0*/  LEA R2, R3, R0, 0x18 ;  /* 0x0000000003027211 */ /* 0x002fe400078ec0ff */
[----:B------:R-:W-:Y:S02]  /*0ef0*/  SHF.L.U32 R0, R4, 0x1f, RZ ;  /* 0x0000001f04007819 */ /* 0x000fe400000006ff */
[----:B------:R-:W-:-:S04]  /*0f00*/  LEA R3, R5, R2, 0x3 ;  /* 0x0000000205037211 */ /* 0x000fc800078e18ff */
[----:B------:R-:W1:Y:S02]  /*0f10*/  SYNCS.PHASECHK.TRANS64.TRYWAIT P1, [R3+URZ+0x9020], R0 ;  /* 0x00902000030075a7 */ /* 0x000e64000802017f */
[----:B-12---:R-:W-:Y:S05]  /*0f20*/  @!P1 BRA `(.L_x_19) ;  /* 0x0000006000909947 */ /* 0x006fea0003800000 */
.L_x_61:
[----:B------:R-:W-:Y:S05]  /*0f30*/  @P2 BRA `(.L_x_20) ;  /* 0x0000000000142947 */ /* 0x000fea0003800000 */
[----:B------:R-:W-:Y:S01]  /*0f40*/  ISETP.NE.AND P1, PT, R9, RZ, PT ;  /* 0x000000ff0900720c */ /* 0x000fe20003f25270 */
[----:B-1----:R-:W-:-:S04]  /*0f50*/  IMAD.MOV.U32 R0, RZ, RZ, 0x2000 ;  /* 0x00002000ff007424 */ /* 0x002fc800078e00ff */
[----:B------:R2:W-:Y:S08]  /*0f60*/  SYNCS.ARRIVE.TRANS64 RZ, [R3+URZ+0x9000], R0 ;  /* 0x0090000003ff79a7 */ /* 0x0005f0000800003f */
[----:B------:R-:W-:Y:S05]  /*0f70*/  @!P1 BRA `(.L_x_20) ;  /* 0x0000000000049947 */ /* 0x000fea0003800000 */
[----:B------:R-:W-:Y:S01]  /*0f80*/  BPT.TRAP 0x1 ;  /* 0x000000040000795c */ /* 0x000fe20000300000 */
.L_x_20:
[----:B------:R-:W-:Y:S01]  /*0f90*/  LEA R2, R5, R2, 0xd ;  /* 0x0000000205027211 */ /* 0x000fe200078e68ff */
[----:B------:R-:W-:Y:S01]  /*0fa0*/  ULDC.64 UR4, c[0x0][0x198] ;  /* 0x0000660000047ab9 */ /* 0x000fe20000000a00 */
[----:B------:R-:W-:Y:S01]  /*0fb0*/  R2UR UR35, R7 ;  /* 0x00000000072372ca */ /* 0x000fe200000e0000 */
[----:B------:R-:W-:Y:S01]  /*0fc0*/  UIADD3 UR4, UP0, UR4, 0x2f0, URZ ;  /* 0x000002f004047890 */ /* 0x000fe2000ff1e03f */
[----:B------:R-:W-:Y:S01]  /*0fd0*/  R2UR UR33, R3 ;  /* 0x00000000032172ca */ /* 0x000fe200000e0000 */
[----:B------:R-:W-:Y:S01]  /*0fe0*/  UMOV UR6, 0x0 ;  /* 0x0000000000067882 */ /* 0x000fe20000000000 */
[----:B------:R-:W-:Y:S01]  /*0ff0*/  R2UR UR32, R2 ;  /* 0x00000000022072ca */ /* 0x000fe200000e0000 */
[----:B------:R-:W-:Y:S01]  /*1000*/  UIADD3.X UR5, URZ, UR5, URZ, UP0, !UPT ;  /* 0x000000053f057290 */ /* 0x000fe200087fe43f */
[----:B------:R-:W-:Y:S01]  /*1010*/  IADD3 R5, R5, 0x1, RZ ;  /* 0x0000000105057810 */ /* 0x000fe20007ffe0ff */
[----:B------:R-:W-:Y:S01]  /*1020*/  UMOV UR7, 0x10000000 ;  /* 0x1000000000077882 */ /* 0x000fe20000000000 */
[----:B------:R-:W-:Y:S01]  /*1030*/  UMOV UR34, URZ ;  /* 0x0000003f00227c82 */ /* 0x000fe20008000000 */
[----:B------:R-:W-:Y:S01]  /*1040*/  VIADD R7, R7, 0x1 ;  /* 0x0000000107077836 */ /* 0x000fe20000000000 */
[----:B------:R-:W-:-:S03]  /*1050*/  ISETP.NE.AND P1, PT, R5, 0x4, PT ;  /* 0x000000040500780c */ /* 0x000fc60003f25270 */
[----:B------:R-:W-:Y:S01]  /*1060*/  USHF.L.U32 UR35, UR35, 0x7, URZ ;  /* 0x0000000723237899 */ /* 0x000fe2000800063f */
[----:B-12---:R-:W-:Y:S01]  /*1070*/  SEL R3, RZ, 0x1, P1 ;  /* 0x00000001ff037807 */ /* 0x006fe20000800000 */
[----:B------:R-:W-:Y:S01]  /*1080*/  UIADD3 UR33, UR33, 0x9000, URZ ;  /* 0x0000900021217890 */ /* 0x000fe2000fffe03f */
[----:B------:R-:W-:Y:S01]  /*1090*/  SEL R5, R5, RZ, P1 ;  /* 0x000000ff05057207 */ /* 0x000fe20000800000 */
[----:B------:R-:W-:Y:S01]  /*10a0*/  UIADD3 UR32, UR32, 0x1000, URZ ;  /* 0x0000100020207890 */ /* 0x000fe2000fffe03f */
[----:B------:R-:W-:-:S08]  /*10b0*/  LOP3.LUT R4, R4, R3, RZ, 0x3c, !PT ;  /* 0x0000000304047212 */ /* 0x000fd000078e3cff */
[----:B------:R3:W-:Y:S02]  /*10c0*/  UTMALDG.4D [UR32], [UR4], desc[UR6] ;  /* 0x00000620040075b4 */ /* 0x0007e40008019000 */
[----:B---3--:R-:W-:Y:S01]  /*10d0*/  NOP ;  /* 0x0000000000007918 */ /* 0x008fe20000000000 */
.L_x_16:
[----:B------:R-:W-:-:S07]  /*10e0*/  IADD3 R6, R6, -0x4, RZ ;  /* 0xfffffffc06067810 */ /* 0x000fce0007ffe0ff */
.L_x_10:
[----:B------:R-:W-:Y:S05]  /*10f0*/  BSYNC B0 ;  /* 0x0000000000007941 */ /* 0x000fea0003800000 */
.L_x_9:
[----:B-12---:R-:W1:Y:S01]  /*1100*/  S2R R3, SR_CgaCtaId ;  /* 0x0000000000037919 */ /* 0x006e620000008800 */
[----:B------:R-:W-:Y:S02]  /*1110*/  MOV R2, 0x400 ;  /* 0x0000040000027802 */ /* 0x000fe40000000f00 */
[----:B------:R-:W-:Y:S02]  /*1120*/  SHF.L.U32 R89, RZ, 0x1f, RZ ;  /* 0x0000001fff597819 */ /* 0x000fe400000006ff */
[----:B-1----:R-:W-:-:S04]  /*1130*/  LEA R2, R3, R2, 0x18 ;  /* 0x0000000203027211 */ /* 0x002fc800078ec0ff */
[----:B------:R-:W1:Y:S02]  /*1140*/  SYNCS.PHASECHK.TRANS64.TRYWAIT P1, [R2+URZ+0x9040], R89 ;  /* 0x00904059020075a7 */ /* 0x000e64000802017f */
[----:B-1----:R-:W-:Y:S05]  /*1150*/  @!P1 BRA `(.L_x_21) ;  /* 0x0000006000189947 */ /* 0x002fea0003800000 */
.L_x_62:
[----:B------:R-:W2:Y:S01]  /*1160*/  SYNCS.PHASECHK.TRANS64.TRYWAIT P1, [R2+URZ+0x9000], R89 ;  /* 0x00900059020075a7 */ /* 0x000ea2000802017f */
[----:B------:R-:W-:Y:S01]  /*1170*/  MOV R3, RZ ;  /* 0x000000ff00037202 */ /* 0x000fe20000000f00 */
[----:B--2---:R-:W-:Y:S06]  /*1180*/  @!P1 BRA `(.L_x_22) ;  /* 0x0000006000209947 */ /* 0x004fec0003800000 */
.L_x_63:
[----:B------:R-:W-:Y:S05]  /*1190*/  WARPSYNC.ALL ;  /* 0x0000000000007948 */ /* 0x000fea0003800000 */
[C---:B------:R-:W-:Y:S01]  /*11a0*/  R2UR UR14, R2.reuse ;  /* 0x00000000020e72ca */ /* 0x040fe200000e0000 */
[----:B------:R-:W-:Y:S01]  /*11b0*/  WARPGROUP.ARRIVE ;  /* 0x00000000000079c5 */ /* 0x000fe20000000000 */
[----:B------:R-:W-:Y:S01]  /*11c0*/  R2UR UR4, R2 ;  /* 0x00000000020472ca */ /* 0x000fe200000e0000 */
[----:B------:R-:W-:Y:S01]  /*11d0*/  UMOV UR5, 0x80000020 ;  /* 0x8000002000057882 */ /* 0x000fe20000000000 */
[----:B------:R-:W-:Y:S01]  /*11e0*/  UMOV UR7, 0x80000020 ;  /* 0x8000002000077882 */ /* 0x000fe20000000000 */
[----:B------:R-:W-:Y:S01]  /*11f0*/  UMOV UR17, 0x80000020 ;  /* 0x8000002000117882 */ /* 0x000fe20000000000 */
[----:B------:R-:W-:-:S07]  /*1200*/  UMOV UR19, 0x80000020 ;  /* 0x8000002000137882 */ /* 0x000fce0000000000 */
[----:B------:R-:W-:Y:S02]  /*1210*/  UIADD3 UR14, UR14, 0x1000, URZ ;  /* 0x000010000e0e7890 */ /* 0x000fe4000fffe03f */
[----:B------:R-:W-:Y:S02]  /*1220*/  USHF.R.U32.HI UR4, URZ, 0x4, UR4 ;  /* 0x000000043f047899 */ /* 0x000fe40008011604 */
[----:B------:R-:W-:Y:S02]  /*1230*/  USHF.R.U32.HI UR14, URZ, 0x4, UR14 ;  /* 0x000000043f0e7899 */ /* 0x000fe4000801160e */
[----:B------:R-:W-:Y:S02]  /*1240*/  ULOP3.LUT UR4, UR4, 0x3fff, URZ, 0xc0, !UPT ;  /* 0x00003fff04047892 */ /* 0x000fe4000f8ec03f */
[----:B------:R-:W-:Y:S02]  /*1250*/  ULOP3.LUT UR14, UR14, 0x3fff, URZ, 0xc0, !UPT ;  /* 0x00003fff0e0e7892 */ /* 0x000fe4000f8ec03f */
[----:B------:R-:W-:-:S02]  /*1260*/  ULOP3.LUT UR8, UR4, 0x10000, URZ, 0xfc, !UPT ;  /* 0x0001000004087892 */ /* 0x000fc4000f8efc3f */
[----:B------:R-:W-:Y:S02]  /*1270*/  ULOP3.LUT UR20, UR14, 0x10000, URZ, 0xfc, !UPT ;  /* 0x000100000e147892 */ /* 0x000fe4000f8efc3f */
[----:B------:R-:W-:Y:S02]  /*1280*/  UIADD3 UR16, UR8, 0x2, URZ ;  /* 0x0000000208107890 */ /* 0x000fe4000fffe03f */
[----:B------:R-:W-:Y:S01]  /*1290*/  UIADD3 UR18, UR20, 0x2, URZ ;  /* 0x0000000214127890 */ /* 0x000fe2000fffe03f */
[----:B------:R-:W-:Y:S02]  /*12a0*/  UMOV UR4, UR8 ;  /* 0x0000000800047c82 */ /* 0x000fe40008000000 */
[----:B------:R-:W-:Y:S02]  /*12b0*/  UMOV UR6, UR20 ;  /* 0x0000001400067c82 */ /* 0x000fe40008000000 */
[----:B------:R-:W-:Y:S01]  /*12c0*/  HGMMA.64x128x16.F32.BF16 R24, gdesc[UR4], RZ, !UPT, gsb0 ;  /* 0x01e00000041879f0 */ /* 0x000fe2000c0018ff */
[----:B------:R-:W-:-:S02]  /*12d0*/  ULDC UR6, c[0x0][0x604] ;  /* 0x0001810000067ab9 */ /* 0x000fc40000000800 */
[----:B------:R-:W-:Y:S02]  /*12e0*/  WARPGROUP.DEPBAR.LE gsb0, 0x0 ;  /* 0x00008000000079c5 */ /* 0x000fe40000010000 */
[----:B------:R-:W-:-:S07]  /*12f0*/  WARPGROUP.ARRIVE ;  /* 0x00000000000079c5 */ /* 0x000fce0000000000 */
[----:B------:R-:W-:Y:S03]  /*1300*/  HGMMA.64x128x16.F32.BF16 R24, gdesc[UR16], R24, gsb0 ;  /* 0x01e00000101879f0 */ /* 0x000fe60008001818 */
[----:B------:R-:W-:Y:S02]  /*1310*/  WARPGROUP.DEPBAR.LE gsb0, 0x0 ;  /* 0x00008000000079c5 */ /* 0x000fe40000010000 */
[----:B------:R-:W-:-:S04]  /*1320*/  FMNMX R9, R24, R25, !PT ;  /* 0x0000001918097209 */ /* 0x000fc80007800000 */
[----:B------:R-:W-:-:S04]  /*1330*/  FMNMX R0, R28, R9, !PT ;  /* 0x000000091c007209 */ /* 0x000fc80007800000 */
[----:B------:R-:W-:-:S04]  /*1340*/  FMNMX R9, R29, R0, !PT ;  /* 0x000000001d097209 */ /* 0x000fc80007800000 */
[----:B------:R-:W-:-:S04]  /*1350*/  FMNMX R0, R32, R9, !PT ;  /* 0x0000000920007209 */ /* 0x000fc80007800000 */
[----:B------:R-:W-:-:S04]  /*1360*/  FMNMX R9, R33, R0, !PT ;  /* 0x0000000021097209 */ /* 0x000fc80007800000 */
[----:B------:R-:W-:-:S04]  /*1370*/  FMNMX R0, R36, R9, !PT ;  /* 0x0000000924007209 */ /* 0x000fc80007800000 */
[----:B------:R-:W-:-:S04]  /*1380*/  FMNMX R9, R37, R0, !PT ;  /* 0x0000000025097209 */ /* 0x000fc80007800000 */
[----:B------:R-:W-:Y:S02]  /*1390*/  FMNMX R0, R40, R9, !PT ;  /* 0x0000000928007209 */ /* 0x000fe40007800000 */
[----:B------:R-:W-:Y:S02]  /*13a0*/  FMNMX R9, R26, R27, !PT ;  /* 0x0000001b1a097209 */ /* 0x000fe40007800000 */
[----:B------:R-:W-:Y:S02]  /*13b0*/  FMNMX R11, R41, R0, !PT ;  /* 0x00000000290b7209 */ /* 0x000fe40007800000 */
[----:B------:R-:W-:Y:S02]  /*13c0*/  FMNMX R0, R30, R9, !PT ;  /* 0x000000091e007209 */ /* 0x000fe40007800000 */
[----:B------:R-:W-:Y:S02]  /*13d0*/  FMNMX R10, R44, R11, !PT ;  /* 0x0000000b2c0a7209 */ /* 0x000fe40007800000 */
[----:B------:R-:W-:-:S02]  /*13e0*/  FMNMX R9, R31, R0, !PT ;  /* 0x000000001f097209 */ /* 0x000fc40007800000 */
        /* <DEDUP_REMOVED lines=41> */
[----:B------:R-:W-:-:S03]  /*1680*/  FMNMX R0, R74, R9, !PT ;  /* 0x000000094a007209 */ /* 0x000fc60007800000 */
[----:B------:R-:W3:Y:S01]  /*1690*/  SHFL.BFLY PT, R11, R10, 0x1, 0x1f ;  /* 0x0c201f000a0b7f89 */ /* 0x000ee200000e0000 */
[----:B------:R-:W-:-:S04]  /*16a0*/  FMNMX R9, R75, R0, !PT ;  /* 0x000000004b097209 */ /* 0x000fc80007800000 */
[----:B------:R-:W-:-:S04]  /*16b0*/  FMNMX R0, R78, R9, !PT ;  /* 0x000000094e007209 */ /* 0x000fc80007800000 */
[----:B------:R-:W-:-:S04]  /*16c0*/  FMNMX R9, R79, R0, !PT ;  /* 0x000000004f097209 */ /* 0x000fc80007800000 */
[----:B------:R-:W-:-:S04]  /*16d0*/  FMNMX R0, R82, R9, !PT ;  /* 0x0000000952007209 */ /* 0x000fc80007800000 */
[----:B------:R-:W-:-:S04]  /*16e0*/  FMNMX R9, R83, R0, !PT ;  /* 0x0000000053097209 */ /* 0x000fc80007800000 */
[----:B------:R-:W-:Y:S02]  /*16f0*/  FMNMX R0, R86, R9, !PT ;  /* 0x0000000956007209 */ /* 0x000fe40007800000 */
[----:B---3--:R-:W-:Y:S02]  /*1700*/  FMNMX R11, R10, R11, !PT ;  /* 0x0000000b0a0b7209 */ /* 0x008fe40007800000 */
[----:B------:R-:W-:-:S03]  /*1710*/  FMNMX R9, R87, R0, !PT ;  /* 0x0000000057097209 */ /* 0x000fc60007800000 */
[----:B------:R-:W3:Y:S04]  /*1720*/  SHFL.BFLY PT, R0, R11, 0x2, 0x1f ;  /* 0x0c401f000b007f89 */ /* 0x000ee800000e0000 */
[----:B------:R-:W4:Y:S01]  /*1730*/  SHFL.BFLY PT, R14, R9, 0x1, 0x1f ;  /* 0x0c201f00090e7f89 */ /* 0x000f2200000e0000 */
[----:B---3--:R-:W-:-:S04]  /*1740*/  FMNMX R0, R11, R0, !PT ;  /* 0x000000000b007209 */ /* 0x008fc80007800000 */
[C---:B------:R-:W-:Y:S02]  /*1750*/  FSETP.NEU.AND P1, PT, R0.reuse, -INF , PT ;  /* 0xff8000000000780b */ /* 0x040fe40003f2d000 */
[----:B----4-:R-:W-:Y:S02]  /*1760*/  FMNMX R14, R9, R14, !PT ;  /* 0x0000000e090e7209 */ /* 0x010fe40007800000 */
[----:B------:R-:W-:-:S03]  /*1770*/  FSEL R10, R0, RZ, P1 ;  /* 0x000000ff000a7208 */ /* 0x000fc60000800000 */
[----:B------:R-:W3:Y:S02]  /*1780*/  SHFL.BFLY PT, R15, R14, 0x2, 0x1f ;  /* 0x0c401f000e0f7f89 */ /* 0x000ee400000e0000 */
[----:B------:R-:W-:-:S04]  /*1790*/  FMUL R21, R10, UR6 ;  /* 0x000000060a157c20 */ /* 0x000fc80008400000 */
[--C-:B------:R-:W-:Y:S01]  /*17a0*/  FFMA R10, R24, UR6, -R21.reuse ;  /* 0x00000006180a7c23 */ /* 0x100fe20008000815 */
[--C-:B------:R-:W-:Y:S01]  /*17b0*/  FFMA R11, R25, UR6, -R21.reuse ;  /* 0x00000006190b7c23 */ /* 0x100fe20008000815 */
[--C-:B------:R-:W-:Y:S01]  /*17c0*/  FFMA R28, R28, UR6, -R21.reuse ;  /* 0x000000061c1c7c23 */ /* 0x100fe20008000815 */
[--C-:B------:R-:W-:Y:S01]  /*17d0*/  FFMA R19, R33, UR6, -R21.reuse ;  /* 0x0000000621137c23 */ /* 0x100fe20008000815 */
[--C-:B------:R-:W-:Y:S01]  /*17e0*/  FFMA R20, R36, UR6, -R21.reuse ;  /* 0x0000000624147c23 */ /* 0x100fe20008000815 */
[----:B------:R-:W-:Y:S01]  /*17f0*/  FSETP.GEU.AND P2, PT, R10, -126, PT ;  /* 0xc2fc00000a00780b */ /* 0x000fe20003f4e000 */
[--C-:B------:R-:W-:Y:S01]  /*1800*/  FFMA R18, R32, UR6, -R21.reuse ;  /* 0x0000000620127c23 */ /* 0x100fe20008000815 */
[----:B------:R-:W-:Y:S01]  /*1810*/  FSETP.GEU.AND P3, PT, R11, -126, PT ;  /* 0xc2fc00000b00780b */ /* 0x000fe20003f6e000 */
[--C-:B------:R-:W-:Y:S01]  /*1820*/  FFMA R22, R40, UR6, -R21.reuse ;  /* 0x0000000628167c23 */ /* 0x100fe20008000815 */
[----:B------:R-:W-:Y:S01]  /*1830*/  FSETP.GEU.AND P4, PT, R28, -126, PT ;  /* 0xc2fc00001c00780b */ /* 0x000fe20003f8e000 */
[--C-:B------:R-:W-:Y:S01]  /*1840*/  FFMA R23, R41, UR6, -R21.reuse ;  /* 0x0000000629177c23 */ /* 0x100fe20008000815 */
[----:B------:R-:W-:Y:S01]  /*1850*/  FSETP.GEU.AND P6, PT, R18, -126, PT ;  /* 0xc2fc00001200780b */ /* 0x000fe20003fce000 */
[--C-:B------:R-:W-:Y:S01]  /*1860*/  FFMA R44, R44, UR6, -R21.reuse ;  /* 0x000000062c2c7c23 */ /* 0x100fe20008000815 */
[--C-:B------:R-:W-:Y:S01]  /*1870*/  FFMA R37, R37, UR6, -R21.reuse ;  /* 0x0000000625257c23 */ /* 0x100fe20008000815 */
[--C-:B------:R-:W-:Y:S01]  /*1880*/  FFMA R45, R45, UR6, -R21.reuse ;  /* 0x000000062d2d7c23 */ /* 0x100fe20008000815 */
[--C-:B------:R-:W-:Y:S01]  /*1890*/  FFMA R48, R48, UR6, -R21.reuse ;  /* 0x0000000630307c23 */ /* 0x100fe20008000815 */
[--C-:B------:R-:W-:Y:S01]  /*18a0*/  FFMA R49, R49, UR6, -R21.reuse ;  /* 0x0000000631317c23 */ /* 0x100fe20008000815 */
[--C-:B------:R-:W-:Y:S01]  /*18b0*/  FFMA R52, R52, UR6, -R21.reuse ;  /* 0x0000000634347c23 */ /* 0x100fe20008000815 */
[----:B------:R-:W-:Y:S01]  /*18c0*/  @!P2 FMUL R10, R10, 0.5 ;  /* 0x3f0000000a0aa820 */ /* 0x000fe20000400000 */
[----:B---3--:R-:W-:Y:S01]  /*18d0*/  FMNMX R9, R14, R15, !PT ;  /* 0x0000000f0e097209 */ /* 0x008fe20007800000 */
[--C-:B------:R-:W-:Y:S01]  /*18e0*/  FFMA R15, R29, UR6, -R21.reuse ;  /* 0x000000061d0f7c23 */ /* 0x100fe20008000815 */
[----:B------:R-:W-:Y:S01]  /*18f0*/  @!P3 FMUL R11, R11, 0.5 ;  /* 0x3f0000000b0bb820 */ /* 0x000fe20000400000 */
[----:B------:R-:W-:Y:S01]  /*1900*/  @!P4 FMUL R28, R28, 0.5 ;  /* 0x3f0000001c1cc820 */ /* 0x000fe20000400000 */
[----:B------:R-:W-:Y:S01]  /*1910*/  FSETP.NEU.AND P1, PT, R9, -INF , PT ;  /* 0xff8000000900780b */ /* 0x000fe20003f2d000 */
[----:B------:R-:W3:Y:S01]  /*1920*/  MUFU.EX2 R10, R10 ;  /* 0x0000000a000a7308 */ /* 0x000ee20000000800 */
[----:B------:R-:W-:Y:S01]  /*1930*/  @!P6 FMUL R18, R18, 0.5 ;  /* 0x3f0000001212e820 */ /* 0x000fe20000400000 */
[----:B------:R-:W-:Y:S01]  /*1940*/  FSETP.GEU.AND P5, PT, R37, -126, PT ;  /* 0xc2fc00002500780b */ /* 0x000fe20003fae000 */
[--C-:B------:R-:W-:Y:S01]  /*1950*/  FFMA R53, R53, UR6, -R21.reuse ;  /* 0x0000000635357c23 */ /* 0x100fe20008000815 */
[----:B------:R-:W-:Y:S01]  /*1960*/  FSEL R24, R9, RZ, P1 ;  /* 0x000000ff09187208 */ /* 0x000fe20000800000 */
[--C-:B------:R-:W-:Y:S01]  /*1970*/  FFMA R56, R56, UR6, -R21.reuse ;  /* 0x0000000638387c23 */ /* 0x100fe20008000815 */
[----:B------:R-:W-:Y:S01]  /*1980*/  FSETP.GEU.AND P1, PT, R15, -126, PT ;  /* 0xc2fc00000f00780b */ /* 0x000fe20003f2e000 */
[--C-:B------:R-:W-:Y:S01]  /*1990*/  FFMA R57, R57, UR6, -R21.reuse ;  /* 0x0000000639397c23 */ /* 0x100fe20008000815 */
[----:B------:R-:W4:Y:S01]  /*19a0*/  MUFU.EX2 R11, R11 ;  /* 0x0000000b000b7308 */ /* 0x000f220000000800 */
[----:B------:R-:W-:Y:S01]  /*19b0*/  FMUL R24, R24, UR6 ;  /* 0x0000000618187c20 */ /* 0x000fe20008400000 */
[--C-:B------:R-:W-:Y:S01]  /*19c0*/  FFMA R60, R60, UR6, -R21.reuse ;  /* 0x000000063c3c7c23 */ /* 0x100fe20008000815 */
[--C-:B------:R-:W-:Y:S01]  /*19d0*/  FFMA R61, R61, UR6, -R21.reuse ;  /* 0x000000063d3d7c23 */ /* 0x100fe20008000815 */
[--C-:B------:R-:W-:Y:S01]  /*19e0*/  FFMA R64, R64, UR6, -R21.reuse ;  /* 0x0000000640407c23 */ /* 0x100fe20008000815 */
[--C-:B------:R-:W-:Y:S01]  /*19f0*/  FFMA R26, R26, UR6, -R24.reuse ;  /* 0x000000061a1a7c23 */ /* 0x100fe20008000818 */
[--C-:B------:R-:W-:Y:S01]  /*1a00*/  FFMA R65, R65, UR6, -R21.reuse ;  /* 0x0000000641417c23 */ /* 0x100fe20008000815 */
[----:B------:R-:W-:Y:S01]  /*1a10*/  @!P5 FMUL R37, R37, 0.5 ;  /* 0x3f0000002525d820 */ /* 0x000fe20000400000 */
[----:B------:R-:W5:Y:S01]  /*1a20*/  MUFU.EX2 R14, R28 ;  /* 0x0000001c000e7308 */ /* 0x000f620000000800 */
[----:B---3--:R-:W-:Y:S01]  /*1a30*/  @!P2 FMUL R10, R10, R10 ;  /* 0x0000000a0a0aa220 */ /* 0x008fe20000400000 */
[----:B------:R-:W-:Y:S01]  /*1a40*/  FSETP.GEU.AND P2, PT, R19, -126, PT ;  /* 0xc2fc00001300780b */ /* 0x000fe20003f4e000 */
[----:B------:R-:W-:Y:S01]  /*1a50*/  @!P1 FMUL R15, R15, 0.5 ;  /* 0x3f0000000f0f9820 */ /* 0x000fe20000400000 */
[--C-:B------:R-:W-:Y:S01]  /*1a60*/  FFMA R68, R68, UR6, -R21.reuse ;  /* 0x0000000644447c23 */ /* 0x100fe20008000815 */
[--C-:B------:R-:W-:Y:S01]  /*1a70*/  FFMA R69, R69, UR6, -R21.reuse ;  /* 0x0000000645457c23 */ /* 0x100fe20008000815 */
[--C-:B------:R-:W-:Y:S01]  /*1a80*/  FFMA R72, R72, UR6, -R21.reuse ;  /* 0x0000000648487c23 */ /* 0x100fe20008000815 */
[--C-:B------:R-:W-:Y:S01]  /*1a90*/  FFMA R73, R73, UR6, -R21.reuse ;  /* 0x0000000649497c23 */ /* 0x100fe20008000815 */
[----:B------:R-:W3:Y:S01]  /*1aa0*/  MUFU.EX2 R18, R18 ;  /* 0x0000001200127308 */ /* 0x000ee20000000800 */
[----:B----4-:R-:W-:Y:S01]  /*1ab0*/  @!P3 FMUL R11, R11, R11 ;  /* 0x0000000b0b0bb220 */ /* 0x010fe20000400000 */
[----:B------:R-:W-:Y:S01]  /*1ac0*/  FSETP.GEU.AND P3, PT, R20, -126, PT ;  /* 0xc2fc00001400780b */ /* 0x000fe20003f6e000 */
[--C-:B------:R-:W-:Y:S01]  /*1ad0*/  FFMA R76, R76, UR6, -R21.reuse ;  /* 0x000000064c4c7c23 */ /* 0x100fe20008000815 */
[--C-:B------:R-:W-:Y:S01]  /*1ae0*/  FFMA R77, R77, UR6, -R21.reuse ;  /* 0x000000064d4d7c23 */ /* 0x100fe20008000815 */
[--C-:B------:R-:W-:Y:S01]  /*1af0*/  FFMA R80, R80, UR6, -R21.reuse ;  /* 0x0000000650507c23 */ /* 0x100fe20008000815 */
[--C-:B------:R-:W-:Y:S01]  /*1b00*/  FFMA R81, R81, UR6, -R21.reuse ;  /* 0x0000000651517c23 */ /* 0x100fe20008000815 */
[----:B------:R-:W-:Y:S01]  /*1b10*/  @!P2 FMUL R19, R19, 0.5 ;  /* 0x3f0000001313a820 */ /* 0x000fe20000400000 */
[----:B------:R-:W4:Y:S01]  /*1b20*/  MUFU.EX2 R15, R15 ;  /* 0x0000000f000f7308 */ /* 0x000f220000000800 */
[----:B-----5:R-:W-:Y:S01]  /*1b30*/  @!P4 FMUL R14, R14, R14 ;  /* 0x0000000e0e0ec220 */ /* 0x020fe20000400000 */
[----:B------:R-:W-:Y:S01]  /*1b40*/  FSETP.GEU.AND P4, PT, R22, -126, PT ;  /* 0xc2fc00001600780b */ /* 0x000fe20003f8e000 */
[--C-:B------:R-:W-:Y:S01]  /*1b50*/  FFMA R84, R84, UR6, -R21.reuse ;  /* 0x0000000654547c23 */ /* 0x100fe20008000815 */
[----:B------:R-:W-:Y:S01]  /*1b60*/  FFMA R85, R85, UR6, -R21 ;  /* 0x0000000655557c23 */ /* 0x000fe20008000815 */
[--C-:B------:R-:W-:Y:S01]  /*1b70*/  FFMA R27, R27, UR6, -R24.reuse ;  /* 0x000000061b1b7c23 */ /* 0x100fe20008000818 */
[--C-:B------:R-:W-:Y:S01]  /*1b80*/  FFMA R32, R30, UR6, -R24.reuse ;  /* 0x000000061e207c23 */ /* 0x100fe20008000818 */
[----:B------:R-:W-:Y:S01]  /*1b90*/  @!P3 FMUL R20, R20, 0.5 ;  /* 0x3f0000001414b820 */ /* 0x000fe20000400000 */
[----:B------:R-:W5:Y:S01]  /*1ba0*/  MUFU.EX2 R19, R19 ;  /* 0x0000001300137308 */ /* 0x000f620000000800 */
[----:B---3--:R-:W-:Y:S01]  /*1bb0*/  @!P6 FMUL R18, R18, R18 ;  /* 0x000000121212e220 */ /* 0x008fe20000400000 */
[----:B------:R-:W3:Y:S01]  /*1bc0*/  SYNCS.PHASECHK.TRANS64.TRYWAIT P6, [R2+URZ+0x9008], R89 ;  /* 0x00900859020075a7 */ /* 0x000ee200080c017f */
[--C-:B------:R-:W-:Y:S01]  /*1bd0*/  FFMA R33, R31, UR6, -R24.reuse ;  /* 0x000000061f217c23 */ /* 0x100fe20008000818 */
[--C-:B------:R-:W-:Y:S01]  /*1be0*/  FFMA R34, R34, UR6, -R24.reuse ;  /* 0x0000000622227c23 */ /* 0x100fe20008000818 */
[--C-:B------:R-:W-:Y:S01]  /*1bf0*/  FFMA R36, R39, UR6, -R24.reuse ;  /* 0x0000000627247c23 */ /* 0x100fe20008000818 */
[--C-:B------:R-:W-:Y:S01]  /*1c00*/  FFMA R42, R42, UR6, -R24.reuse ;  /* 0x000000062a2a7c23 */ /* 0x100fe20008000818 */
[----:B------:R-:W-:Y:S01]  /*1c10*/  @!P4 FMUL R22, R22, 0.5 ;  /* 0x3f0000001616c820 */ /* 0x000fe20000400000 */
[----:B------:R-:W1:Y:S01]  /*1c20*/  MUFU.EX2 R20, R20 ;  /* 0x0000001400147308 */ /* 0x000e620000000800 */
[----:B----4-:R-:W-:Y:S01]  /*1c30*/  @!P1 FMUL R15, R15, R15 ;  /* 0x0000000f0f0f9220 */ /* 0x010fe20000400000 */
[----:B------:R-:W-:Y:S01]  /*1c40*/  FSETP.GEU.AND P1, PT, R23, -126, PT ;  /* 0xc2fc00001700780b */ /* 0x000fe20003f2e000 */
[--C-:B------:R-:W-:Y:S01]  /*1c50*/  FFMA R43, R43, UR6, -R24.reuse ;  /* 0x000000062b2b7c23 */ /* 0x100fe20008000818 */
[--C-:B------:R-:W-:Y:S01]  /*1c60*/  FFMA R46, R46, UR6, -R24.reuse ;  /* 0x000000062e2e7c23 */ /* 0x100fe20008000818 */
[--C-:B------:R-:W-:Y:S01]  /*1c70*/  FFMA R47, R47, UR6, -R24.reuse ;  /* 0x000000062f2f7c23 */ /* 0x100fe20008000818 */
[--C-:B------:R-:W-:Y:S01]  /*1c80*/  FFMA R50, R50, UR6, -R24.reuse ;  /* 0x0000000632327c23 */ /* 0x100fe20008000818 */
[--C-:B------:R-:W-:Y:S01]  /*1c90*/  FFMA R51, R51, UR6, -R24.reuse ;  /* 0x0000000633337c23 */ /* 0x100fe20008000818 */
[----:B------:R-:W4:Y:S01]  /*1ca0*/  MUFU.EX2 R22, R22 ;  /* 0x0000001600167308 */ /* 0x000f220000000800 */
[----:B-----5:R-:W-:Y:S01]  /*1cb0*/  @!P2 FMUL R19, R19, R19 ;  /* 0x000000131313a220 */ /* 0x020fe20000400000 */
[----:B------:R-:W-:Y:S01]  /*1cc0*/  FSETP.GEU.AND P2, PT, R44, -126, PT ;  /* 0xc2fc00002c00780b */ /* 0x000fe20003f4e000 */
[--C-:B------:R-:W-:Y:S01]  /*1cd0*/  FFMA R54, R54, UR6, -R24.reuse ;  /* 0x0000000636367c23 */ /* 0x100fe20008000818 */
[--C-:B------:R-:W-:Y:S01]  /*1ce0*/  FFMA R55, R55, UR6, -R24.reuse ;  /* 0x0000000637377c23 */ /* 0x100fe20008000818 */
[--C-:B------:R-:W-:Y:S01]  /*1cf0*/  FFMA R58, R58, UR6, -R24.reuse ;  /* 0x000000063a3a7c23 */ /* 0x100fe20008000818 */
[--C-:B------:R-:W-:Y:S01]  /*1d00*/  FFMA R59, R59, UR6, -R24.reuse ;  /* 0x000000063b3b7c23 */ /* 0x100fe20008000818 */
[----:B------:R-:W-:Y:S01]  /*1d10*/  @!P1 FMUL R23, R23, 0.5 ;  /* 0x3f00000017179820 */ /* 0x000fe20000400000 */
[----:B------:R5:W2:Y:S01]  /*1d20*/  MUFU.EX2 R21, R37 ;  /* 0x0000002500157308 */ /* 0x000aa20000000800 */
[----:B-1----:R-:W-:Y:S01]  /*1d30*/  @!P3 FMUL R20, R20, R20 ;  /* 0x000000141414b220 */ /* 0x002fe20000400000 */
[----:B------:R-:W-:Y:S01]  /*1d40*/  FSETP.GEU.AND P3, PT, R26, -126, PT ;  /* 0xc2fc00001a00780b */ /* 0x000fe20003f6e000 */
        /* <DEDUP_REMOVED lines=8> */
[--C-:B-----5:R-:W-:Y:S01]  /*1dd0*/  FFMA R37, R35, UR6, -R24.reuse ;  /* 0x0000000623257c23 */ /* 0x120fe20008000818 */
[--C-:B------:R-:W-:Y:S01]  /*1de0*/  FFMA R35, R38, UR6, -R24.reuse ;  /* 0x0000000626237c23 */ /* 0x100fe20008000818 */
[--C-:B------:R-:W-:Y:S01]  /*1df0*/  FFMA R70, R70, UR6, -R24.reuse ;  /* 0x0000000646467c23 */ /* 0x100fe20008000818 */
[--C-:B------:R-:W-:Y:S01]  /*1e00*/  FFMA R71, R71, UR6, -R24.reuse ;  /* 0x0000000647477c23 */ /* 0x100fe20008000818 */
[----:B------:R-:W-:Y:S01]  /*1e10*/  @!P3 FMUL R26, R26, 0.5 ;  /* 0x3f0000001a1ab820 */ /* 0x000fe20000400000 */
[----:B------:R-:W4:Y:S01]  /*1e20*/  MUFU.EX2 R28, R44 ;  /* 0x0000002c001c7308 */ /* 0x000f220000000800 */
[----:B--2---:R-:W-:Y:S01]  /*1e30*/  @!P5 FMUL R21, R21, R21 ;  /* 0x000000151515d220 */ /* 0x004fe20000400000 */
[----:B------:R-:W-:Y:S01]  /*1e40*/  FSETP.GEU.AND P5, PT, R45, -126, PT ;  /* 0xc2fc00002d00780b */ /* 0x000fe20003fae000 */
[--C-:B------:R-:W-:Y:S01]  /*1e50*/  FFMA R74, R74, UR6, -R24.reuse ;  /* 0x000000064a4a7c23 */ /* 0x100fe20008000818 */
[--C-:B------:R-:W-:Y:S01]  /*1e60*/  FFMA R75, R75, UR6, -R24.reuse ;  /* 0x000000064b4b7c23 */ /* 0x100fe20008000818 */
[--C-:B------:R-:W-:Y:S01]  /*1e70*/  FFMA R78, R78, UR6, -R24.reuse ;  /* 0x000000064e4e7c23 */ /* 0x100fe20008000818 */
[--C-:B------:R-:W-:Y:S01]  /*1e80*/  FFMA R79, R79, UR6, -R24.reuse ;  /* 0x000000064f4f7c23 */ /* 0x100fe20008000818 */
[----:B------:R-:W-:Y:S01]  /*1e90*/  @!P4 FMUL R27, R27, 0.5 ;  /* 0x3f0000001b1bc820 */ /* 0x000fe20000400000 */
[----:B------:R-:W2:Y:S01]  /*1ea0*/  MUFU.EX2 R29, R26 ;  /* 0x0000001a001d7308 */ /* 0x000ea20000000800 */
[----:B-1----:R-:W-:Y:S01]  /*1eb0*/  @!P1 FMUL R23, R23, R23 ;  /* 0x0000001717179220 */ /* 0x002fe20000400000 */
[----:B------:R-:W-:Y:S01]  /*1ec0*/  FSETP.GEU.AND P1, PT, R32, -126, PT ;  /* 0xc2fc00002000780b */ /* 0x000fe20003f2e000 */
[--C-:B------:R-:W-:Y:S01]  /*1ed0*/  FFMA R82, R82, UR6, -R24.reuse ;  /* 0x0000000652527c23 */ /* 0x100fe20008000818 */
[--C-:B------:R-:W-:Y:S01]  /*1ee0*/  FFMA R83, R83, UR6, -R24.reuse ;  /* 0x0000000653537c23 */ /* 0x100fe20008000818 */
[--C-:B------:R-:W-:Y:S01]  /*1ef0*/  FFMA R86, R86, UR6, -R24.reuse ;  /* 0x0000000656567c23 */ /* 0x100fe20008000818 */
[----:B------:R-:W-:Y:S01]  /*1f00*/  FFMA R87, R87, UR6, -R24 ;  /* 0x0000000657577c23 */ /* 0x000fe20008000818 */
[----:B------:R-:W-:Y:S01]  /*1f10*/  @!P5 FMUL R45, R45, 0.5 ;  /* 0x3f0000002d2dd820 */ /* 0x000fe20000400000 */
[----:B------:R-:W1:Y:S01]  /*1f20*/  MUFU.EX2 R30, R27 ;  /* 0x0000001b001e7308 */ /* 0x000e620000000800 */
[----:B----4-:R-:W-:Y:S01]  /*1f30*/  @!P2 FMUL R28, R28, R28 ;  /* 0x0000001c1c1ca220 */ /* 0x010fe20000400000 */
[----:B------:R-:W-:-:S02]  /*1f40*/  FSETP.GEU.AND P2, PT, R33, -126, PT ;  /* 0xc2fc00002100780b */ /* 0x000fc40003f4e000 */
[----:B------:R-:W-:Y:S02]  /*1f50*/  P2R R25, PR, RZ, 0x20 ;  /* 0x00000020ff197803 */ /* 0x000fe40000000000 */
[----:B------:R-:W-:Y:S01]  /*1f60*/  FSETP.GEU.AND P5, PT, R37, -126, PT ;  /* 0xc2fc00002500780b */ /* 0x000fe20003fae000 */
[----:B------:R-:W-:Y:S01]  /*1f70*/  @!P1 FMUL R32, R32, 0.5 ;  /* 0x3f00000020209820 */ /* 0x000fe20000400000 */
[----:B------:R4:W3:Y:S01]  /*1f80*/  MUFU.EX2 R31, R45 ;  /* 0x0000002d001f7308 */ /* 0x0008e20000000800 */
[----:B--2---:R-:W-:Y:S01]  /*1f90*/  @!P3 FMUL R29, R29, R29 ;  /* 0x0000001d1d1db220 */ /* 0x004fe20000400000 */
[----:B------:R-:W-:-:S05]  /*1fa0*/  FSETP.GEU.AND P3, PT, R48, -126, PT ;  /* 0xc2fc00003000780b */ /* 0x000fca0003f6e000 */
[----:B------:R-:W-:Y:S01]  /*1fb0*/  @!P2 FMUL R33, R33, 0.5 ;  /* 0x3f0000002121a820 */ /* 0x000fe20000400000 */
[----:B------:R-:W2:Y:S01]  /*1fc0*/  MUFU.EX2 R32, R32 ;  /* 0x0000002000207308 */ /* 0x000ea20000000800 */
[----:B-1----:R-:W-:Y:S01]  /*1fd0*/  @!P4 FMUL R30, R30, R30 ;  /* 0x0000001e1e1ec220 */ /* 0x002fe20000400000 */
[----:B------:R-:W-:-:S05]  /*1fe0*/  FSETP.GEU.AND P4, PT, R34, -126, PT ;  /* 0xc2fc00002200780b */ /* 0x000fca0003f8e000 */
[----:B------:R-:W-:Y:S01]  /*1ff0*/  @!P3 FMUL R48, R48, 0.5 ;  /* 0x3f0000003030b820 */ /* 0x000fe20000400000 */
[----:B------:R-:W1:Y:S01]  /*2000*/  MUFU.EX2 R33, R33 ;  /* 0x0000002100217308 */ /* 0x000e620000000800 */
[----:B---34-:R-:W-:Y:S06]  /*2010*/  @!P6 BRA `(.L_x_23) ;  /* 0x000000500090e947 */ /* 0x018fec0003800000 */
.L_x_64:
[----:B--2---:R-:W-:Y:S01]  /*2020*/  @!P1 FMUL R32, R32, R32 ;  /* 0x0000002020209220 */ /* 0x004fe20000400000 */
[----:B-1----:R-:W-:Y:S01]  /*2030*/  @!P2 FMUL R33, R33, R33 ;  /* 0x000000212121a220 */ /* 0x002fe20000400000 */
[----:B------:R-:W-:Y:S01]  /*2040*/  ISETP.NE.AND P6, PT, R25, RZ, PT ;  /* 0x000000ff1900720c */ /* 0x000fe20003fc5270 */
[----:B------:R-:W-:Y:S01]  /*2050*/  UIADD3 UR6, UR14, 0x200, URZ ;  /* 0x000002000e067890 */ /* 0x000fe2000fffe03f */
[----:B------:R-:W-:Y:S01]  /*2060*/  F2FP.BF16.F32.PACK_AB R24, R11, R10 ;  /* 0x0000000a0b18723e */ /* 0x000fe200000010ff */
[----:B------:R-:W-:Y:S01]  /*2070*/  UMOV UR7, 0x80000020 ;  /* 0x8000002000077882 */ /* 0x000fe20000000000 */
[----:B------:R-:W-:Y:S01]  /*2080*/  F2FP.BF16.F32.PACK_AB R26, R15, R14 ;  /* 0x0000000e0f1a723e */ /* 0x000fe200000010ff */
[----:B------:R-:W1:Y:S01]  /*2090*/  MUFU.EX2 R48, R48 ;  /* 0x0000003000307308 */ /* 0x000e620000000800 */
[----:B------:R-:W-:Y:S01]  /*20a0*/  F2FP.BF16.F32.PACK_AB R25, R30, R29 ;  /* 0x0000001d1e19723e */ /* 0x000fe200000010ff */
[----:B------:R-:W-:Y:S01]  /*20b0*/  @!P4 FMUL R34, R34, 0.5 ;  /* 0x3f0000002222c820 */ /* 0x000fe20000400000 */
[----:B------:R-:W-:Y:S01]  /*20c0*/  F2FP.BF16.F32.PACK_AB R27, R33, R32 ;  /* 0x00000020211b723e */ /* 0x000fe200000010ff */
[----:B------:R-:W-:Y:S01]  /*20d0*/  @!P5 FMUL R37, R37, 0.5 ;  /* 0x3f0000002525d820 */ /* 0x000fe20000400000 */
[----:B------:R-:W-:-:S02]  /*20e0*/  FSETP.GEU.AND P2, PT, R35, -126, PT ;  /* 0xc2fc00002300780b */ /* 0x000fc40003f4e000 */
[----:B---3--:R-:W-:Y:S01]  /*20f0*/  WARPGROUP.ARRIVE ;  /* 0x00000000000079c5 */ /* 0x008fe20000000000 */
[----:B------:R-:W-:Y:S01]  /*2100*/  @!P6 FMUL R31, R31, R31 ;  /* 0x0000001f1f1fe220 */ /* 0x000fe20000400000 */
[----:B------:R-:W-:Y:S01]  /*2110*/  FSETP.GEU.AND P6, PT, R36, -126, PT ;  /* 0xc2fc00002400780b */ /* 0x000fe20003fce000 */
[----:B------:R-:W2:Y:S01]  /*2120*/  MUFU.EX2 R34, R34 ;  /* 0x0000002200227308 */ /* 0x000ea20000000800 */
[----:B------:R-:W-:Y:S02]  /*2130*/  FSETP.GEU.AND P1, PT, R49, -126, PT ;  /* 0xc2fc00003100780b */ /* 0x000fe40003f2e000 */
[----:B------:R-:W-:Y:S01]  /*2140*/  HGMMA.64x32x16.F32.BF16 R88, R24, gdesc[UR4].tnspB, RZ, !UPT, gsb0 ;  /* 0x4060000418587df0 */ /* 0x000fe2000c0018ff */
[----:B------:R-:W-:Y:S01]  /*2150*/  UIADD3 UR6, UR14, 0x240, URZ ;  /* 0x000002400e067890 */ /* 0x000fe2000fffe03f */
[----:B------:R-:W-:Y:S01]  /*2160*/  UMOV UR7, 0x80000020 ;  /* 0x8000002000077882 */ /* 0x000fe20000000000 */
[----:B-1----:R-:W-:Y:S02]  /*2170*/  @!P3 FMUL R48, R48, R48 ;  /* 0x000000303030b220 */ /* 0x002fe40000400000 */
[----:B------:R-:W-:Y:S01]  /*2180*/  @!P2 FMUL R35, R35, 0.5 ;  /* 0x3f0000002323a820 */ /* 0x000fe20000400000 */
[----:B------:R-:W1:Y:S01]  /*2190*/  MUFU.EX2 R37, R37 ;  /* 0x0000002500257308 */ /* 0x000e620000000800 */
[----:B------:R-:W-:-:S02]  /*21a0*/  FSETP.GEU.AND P3, PT, R52, -126, PT ;  /* 0xc2fc00003400780b */ /* 0x000fc40003f6e000 */
[----:B------:R-:W-:Y:S02]  /*21b0*/  @!P6 FMUL R36, R36, 0.5 ;  /* 0x3f0000002424e820 */ /* 0x000fe40000400000 */
[----:B------:R-:W-:-:S03]  /*21c0*/  @!P1 FMUL R49, R49, 0.5 ;  /* 0x3f00000031319820 */ /* 0x000fc60000400000 */
[----:B------:R-:W3:Y:S01]  /*21d0*/  MUFU.EX2 R35, R35 ;  /* 0x0000002300237308 */ /* 0x000ee20000000800 */
[----:B--2---:R-:W-:Y:S01]  /*21e0*/  @!P4 FMUL R34, R34, R34 ;  /* 0x000000222222c220 */ /* 0x004fe20000400000 */
[----:B------:R-:W-:-:S04]  /*21f0*/  FSETP.GEU.AND P4, PT, R53, -126, PT ;  /* 0xc2fc00003500780b */ /* 0x000fc80003f8e000 */
[----:B------:R-:W-:Y:S02]  /*2200*/  @!P3 FMUL R52, R52, 0.5 ;  /* 0x3f0000003434b820 */ /* 0x000fe40000400000 */
[----:B------:R-:W2:Y:S01]  /*2210*/  MUFU.EX2 R36, R36 ;  /* 0x0000002400247308 */ /* 0x000ea20000000800 */
[----:B-1----:R-:W-:Y:S01]  /*2220*/  @!P5 FMUL R37, R37, R37 ;  /* 0x000000252525d220 */ /* 0x002fe20000400000 */
[----:B------:R-:W-:-:S05]  /*2230*/  FSETP.GEU.AND P5, PT, R42, -126, PT ;  /* 0xc2fc00002a00780b */ /* 0x000fca0003fae000 */
[----:B------:R-:W-:Y:S01]  /*2240*/  @!P4 FMUL R53, R53, 0.5 ;  /* 0x3f0000003535c820 */ /* 0x000fe20000400000 */
[----:B------:R-:W1:Y:S01]  /*2250*/  MUFU.EX2 R49, R49 ;  /* 0x0000003100317308 */ /* 0x000e620000000800 */
[----:B---3--:R-:W-:Y:S01]  /*2260*/  @!P2 FMUL R35, R35, R35 ;  /* 0x000000232323a220 */ /* 0x008fe20000400000 */
[----:B------:R-:W-:-:S05]  /*2270*/  FSETP.GEU.AND P2, PT, R43, -126, PT ;  /* 0xc2fc00002b00780b */ /* 0x000fca0003f4e000 */
[----:B------:R-:W-:Y:S01]  /*2280*/  @!P5 FMUL R42, R42, 0.5 ;  /* 0x3f0000002a2ad820 */ /* 0x000fe20000400000 */
[----:B------:R-:W3:Y:S01]  /*2290*/  MUFU.EX2 R52, R52 ;  /* 0x0000003400347308 */ /* 0x000ee20000000800 */
[----:B--2---:R-:W-:Y:S01]  /*22a0*/  @!P6 FMUL R36, R36, R36 ;  /* 0x000000242424e220 */ /* 0x004fe20000400000 */
[----:B------:R-:W-:-:S05]  /*22b0*/  FSETP.GEU.AND P6, PT, R56, -126, PT ;  /* 0xc2fc00003800780b */ /* 0x000fca0003fce000 */
[----:B------:R-:W-:Y:S01]  /*22c0*/  @!P2 FMUL R43, R43, 0.5 ;  /* 0x3f0000002b2ba820 */ /* 0x000fe20000400000 */
[----:B------:R-:W2:Y:S01]  /*22d0*/  MUFU.EX2 R53, R53 ;  /* 0x0000003500357308 */ /* 0x000ea20000000800 */
[----:B-1----:R-:W-:Y:S01]  /*22e0*/  @!P1 FMUL R49, R49, R49 ;  /* 0x0000003131319220 */ /* 0x002fe20000400000 */
[----:B------:R-:W-:Y:S01]  /*22f0*/  FSETP.GEU.AND P1, PT, R46, -126, PT ;  /* 0xc2fc00002e00780b */ /* 0x000fe20003f2e000 */
[----:B------:R-:W-:Y:S02]  /*2300*/  WARPGROUP.DEPBAR.LE gsb0, 0x0 ;  /* 0x00008000000079c5 */ /* 0x000fe40000010000 */
[----:B------:R-:W-:Y:S02]  /*2310*/  F2FP.BF16.F32.PACK_AB R24, R19, R18 ;  /* 0x000000121318723e */ /* 0x000fe400000010ff */
[----:B------:R-:W-:Y:S01]  /*2320*/  @!P6 FMUL R56, R56, 0.5 ;  /* 0x3f0000003838e820 */ /* 0x000fe20000400000 */
[----:B------:R-:W-:Y:S01]  /*2330*/  F2FP.BF16.F32.PACK_AB R26, R21, R20 ;  /* 0x00000014151a723e */ /* 0x000fe200000010ff */
[----:B---3--:R-:W-:Y:S01]  /*2340*/  @!P3 FMUL R52, R52, R52 ;  /* 0x000000343434b220 */ /* 0x008fe20000400000 */
[----:B------:R-:W-:Y:S01]  /*2350*/  F2FP.BF16.F32.PACK_AB R25, R37, R34 ;  /* 0x000000222519723e */ /* 0x000fe200000010ff */
[----:B------:R-:W1:Y:S01]  /*2360*/  MUFU.EX2 R42, R42 ;  /* 0x0000002a002a7308 */ /* 0x000e620000000800 */
[----:B------:R-:W-:-:S02]  /*2370*/  F2FP.BF16.F32.PACK_AB R27, R36, R35 ;  /* 0x00000023241b723e */ /* 0x000fc400000010ff */
[----:B------:R-:W-:Y:S01]  /*2380*/  FSETP.GEU.AND P3, PT, R47, -126, PT ;  /* 0xc2fc00002f00780b */ /* 0x000fe20003f6e000 */
[----:B------:R-:W-:Y:S01]  /*2390*/  @!P1 FMUL R46, R46, 0.5 ;  /* 0x3f0000002e2e9820 */ /* 0x000fe20000400000 */
[----:B------:R-:W-:Y:S01]  /*23a0*/  WARPGROUP.ARRIVE ;  /* 0x00000000000079c5 */ /* 0x000fe20000000000 */
[----:B--2---:R-:W-:Y:S01]  /*23b0*/  @!P4 FMUL R53, R53, R53 ;  /* 0x000000353535c220 */ /* 0x004fe20000400000 */
[----:B------:R-:W-:Y:S01]  /*23c0*/  FSETP.GEU.AND P4, PT, R57, -126, PT ;  /* 0xc2fc00003900780b */ /* 0x000fe20003f8e000 */
[----:B------:R-:W2:Y:S03]  /*23d0*/  MUFU.EX2 R43, R43 ;  /* 0x0000002b002b7308 */ /* 0x000ea60000000800 */
[----:B------:R-:W-:Y:S01]  /*23e0*/  HGMMA.64x32x16.F32.BF16 R88, R24, gdesc[UR4].tnspB, R88, gsb0 ;  /* 0x4060000418587df0 */ /* 0x000fe20008001858 */
[----:B------:R-:W-:Y:S01]  /*23f0*/  UIADD3 UR6, UR14, 0x280, URZ ;  /* 0x000002800e067890 */ /* 0x000fe2000fffe03f */
[----:B------:R-:W-:-:S03]  /*2400*/  UMOV UR7, 0x80000020 ;  /* 0x8000002000077882 */ /* 0x000fc60000000000 */
[----:B------:R-:W-:Y:S01]  /*2410*/  @!P3 FMUL R47, R47, 0.5 ;  /* 0x3f0000002f2fb820 */ /* 0x000fe20000400000 */
[----:B------:R-:W3:Y:S01]  /*2420*/  MUFU.EX2 R46, R46 ;  /* 0x0000002e002e7308 */ /* 0x000ee20000000800 */
[----:B-1----:R-:W-:Y:S01]  /*2430*/  @!P5 FMUL R42, R42, R42 ;  /* 0x0000002a2a2ad220 */ /* 0x002fe20000400000 */
[----:B------:R-:W-:Y:S01]  /*2440*/  FSETP.GEU.AND P5, PT, R60, -126, PT ;  /* 0xc2fc00003c00780b */ /* 0x000fe20003fae000 */
[----:B------:R-:W-:-:S05]  /*2450*/  @!P4 FMUL R57, R57, 0.5 ;  /* 0x3f0000003939c820 */ /* 0x000fca0000400000 */
[----:B------:R-:W1:Y:S01]  /*2460*/  MUFU.EX2 R47, R47 ;  /* 0x0000002f002f7308 */ /* 0x000e620000000800 */
[----:B--2---:R-:W-:Y:S01]  /*2470*/  @!P2 FMUL R43, R43, R43 ;  /* 0x0000002b2b2ba220 */ /* 0x004fe20000400000 */
[----:B------:R-:W-:-:S05]  /*2480*/  FSETP.GEU.AND P2, PT, R50, -126, PT ;  /* 0xc2fc00003200780b */ /* 0x000fca0003f4e000 */
[----:B------:R-:W-:Y:S01]  /*2490*/  @!P5 FMUL R60, R60, 0.5 ;  /* 0x3f0000003c3cd820 */ /* 0x000fe20000400000 */
[----:B------:R-:W2:Y:S01]  /*24a0*/  MUFU.EX2 R39, R56 ;  /* 0x0000003800277308 */ /* 0x000ea20000000800 */
[----:B---3--:R-:W-:Y:S01]  /*24b0*/  @!P1 FMUL R46, R46, R46 ;  /* 0x0000002e2e2e9220 */ /* 0x008fe20000400000 */
[----:B------:R-:W-:-:S05]  /*24c0*/  FSETP.GEU.AND P1, PT, R51, -126, PT ;  /* 0xc2fc00003300780b */ /* 0x000fca0003f2e000 */
[----:B------:R-:W-:Y:S01]  /*24d0*/  @!P2 FMUL R50, R50, 0.5 ;  /* 0x3f0000003232a820 */ /* 0x000fe20000400000 */
[----:B------:R-:W3:Y:S01]  /*24e0*/  MUFU.EX2 R38, R57 ;  /* 0x0000003900267308 */ /* 0x000ee20000000800 */
[----:B-1----:R-:W-:Y:S01]  /*24f0*/  @!P3 FMUL R47, R47, R47 ;  /* 0x0000002f2f2fb220 */ /* 0x002fe20000400000 */
[----:B------:R-:W-:-:S05]  /*2500*/  FSETP.GEU.AND P3, PT, R61, -126, PT ;  /* 0xc2fc00003d00780b */ /* 0x000fca0003f6e000 */
[----:B------:R-:W-:Y:S01]  /*2510*/  @!P1 FMUL R51, R51, 0.5 ;  /* 0x3f00000033339820 */ /* 0x000fe20000400000 */
[----:B------:R-:W1:Y:S01]  /*2520*/  MUFU.EX2 R41, R60 ;  /* 0x0000003c00297308 */ /* 0x000e620000000800 */
[----:B--2---:R-:W-:Y:S01]  /*2530*/  @!P6 FMUL R39, R39, R39 ;  /* 0x000000272727e220 */ /* 0x004fe20000400000 */
[----:B------:R-:W-:-:S03]  /*2540*/  FSETP.GEU.AND P6, PT, R54, -126, PT ;  /* 0xc2fc00003600780b */ /* 0x000fc60003fce000 */
[----:B------:R-:W-:Y:S02]  /*2550*/  FADD R10, R10, R39 ;  /* 0x000000270a0a7221 */ /* 0x000fe40000000000 */
[----:B------:R-:W-:Y:S01]  /*2560*/  @!P3 FMUL R61, R61, 0.5 ;  /* 0x3f0000003d3db820 */ /* 0x000fe20000400000 */
[----:B------:R-:W2:Y:S01]  /*2570*/  MUFU.EX2 R50, R50 ;  /* 0x0000003200327308 */ /* 0x000ea20000000800 */
[----:B---3--:R-:W-:Y:S01]  /*2580*/  @!P4 FMUL R38, R38, R38 ;  /* 0x000000262626c220 */ /* 0x008fe20000400000 */
[----:B------:R-:W-:Y:S01]  /*2590*/  FSETP.GEU.AND P4, PT, R55, -126, PT ;  /* 0xc2fc00003700780b */ /* 0x000fe20003f8e000 */
[----:B------:R-:W-:Y:S02]  /*25a0*/  WARPGROUP.DEPBAR.LE gsb0, 0x0 ;  /* 0x00008000000079c5 */ /* 0x000fe40000010000 */
[----:B------:R-:W-:Y:S02]  /*25b0*/  F2FP.BF16.F32.PACK_AB R24, R23, R22 ;  /* 0x000000161718723e */ /* 0x000fe400000010ff */
[----:B------:R-:W-:Y:S01]  /*25c0*/  @!P6 FMUL R54, R54, 0.5 ;  /* 0x3f0000003636e820 */ /* 0x000fe20000400000 */
[----:B------:R-:W-:Y:S01]  /*25d0*/  F2FP.BF16.F32.PACK_AB R26, R31, R28 ;  /* 0x0000001c1f1a723e */ /* 0x000fe200000010ff */
[----:B------:R-:W3:Y:S01]  /*25e0*/  MUFU.EX2 R51, R51 ;  /* 0x0000003300337308 */ /* 0x000ee20000000800 */
[----:B------:R-:W-:Y:S01]  /*25f0*/  F2FP.BF16.F32.PACK_AB R25, R43, R42 ;  /* 0x0000002a2b19723e */ /* 0x000fe200000010ff */
[----:B-1----:R-:W-:Y:S01]  /*2600*/  @!P5 FMUL R41, R41, R41 ;  /* 0x000000292929d220 */ /* 0x002fe20000400000 */
[----:B------:R-:W-:-:S02]  /*2610*/  F2FP.BF16.F32.PACK_AB R27, R47, R46 ;  /* 0x0000002e2f1b723e */ /* 0x000fc400000010ff */
[----:B------:R-:W-:Y:S01]  /*2620*/  FSETP.GEU.AND P5, PT, R64, -126, PT ;  /* 0xc2fc00004000780b */ /* 0x000fe20003fae000 */
[----:B------:R-:W-:Y:S01]  /*2630*/  @!P4 FMUL R55, R55, 0.5 ;  /* 0x3f0000003737c820 */ /* 0x000fe20000400000 */
[----:B------:R-:W-:Y:S01]  /*2640*/  WARPGROUP.ARRIVE ;  /* 0x00000000000079c5 */ /* 0x000fe20000000000 */
[----:B------:R-:W1:Y:S01]  /*2650*/  MUFU.EX2 R54, R54 ;  /* 0x0000003600367308 */ /* 0x000e620000000800 */
[----:B--2---:R-:W-:Y:S01]  /*2660*/  @!P2 FMUL R50, R50, R50 ;  /* 0x000000323232a220 */ /* 0x004fe20000400000 */
[----:B------:R-:W-:-:S03]  /*2670*/  FSETP.GEU.AND P2, PT, R65, -126, PT ;  /* 0xc2fc00004100780b */ /* 0x000fc60003f4e000 */
[----:B------:R-:W-:Y:S01]  /*2680*/  HGMMA.64x32x16.F32.BF16 R88, R24, gdesc[UR4].tnspB, R88, gsb0 ;  /* 0x4060000418587df0 */ /* 0x000fe20008001858 */
[----:B------:R-:W-:Y:S02]  /*2690*/  UIADD3 UR6, UR14, 0x2c0, URZ ;  /* 0x000002c00e067890 */ /* 0x000fe4000fffe03f */
[----:B------:R-:W2:Y:S01]  /*26a0*/  MUFU.EX2 R55, R55 ;  /* 0x0000003700377308 */ /* 0x000ea20000000800 */
[----:B---3--:R-:W-:Y:S01]  /*26b0*/  @!P1 FMUL R51, R51, R51 ;  /* 0x0000003333339220 */ /* 0x008fe20000400000 */
[----:B------:R-:W-:Y:S01]  /*26c0*/  @!P5 FMUL R64, R64, 0.5 ;  /* 0x3f0000004040d820 */ /* 0x000fe20000400000 */
[----:B------:R-:W-:Y:S01]  /*26d0*/  UMOV UR7, 0x80000020 ;  /* 0x8000002000077882 */ /* 0x000fe20000000000 */
[----:B------:R-:W-:-:S03]  /*26e0*/  FSETP.GEU.AND P1, PT, R58, -126, PT ;  /* 0xc2fc00003a00780b */ /* 0x000fc60003f2e000 */
[----:B------:R-:W-:Y:S01]  /*26f0*/  @!P2 FMUL R65, R65, 0.5 ;  /* 0x3f0000004141a820 */ /* 0x000fe20000400000 */
[----:B------:R-:W3:Y:S01]  /*2700*/  MUFU.EX2 R40, R61 ;  /* 0x0000003d00287308 */ /* 0x000ee20000000800 */
[----:B-1----:R-:W-:Y:S01]  /*2710*/  @!P6 FMUL R54, R54, R54 ;  /* 0x000000363636e220 */ /* 0x002fe20000400000 */
[----:B------:R-:W-:-:S06]  /*2720*/  FSETP.GEU.AND P6, PT, R59, -126, PT ;  /* 0xc2fc00003b00780b */ /* 0x000fcc0003fce000 */
[----:B------:R-:W1:Y:S01]  /*2730*/  MUFU.EX2 R45, R64 ;  /* 0x00000040002d7308 */ /* 0x000e620000000800 */
[----:B--2---:R-:W-:Y:S01]  /*2740*/  @!P4 FMUL R55, R55, R55 ;  /* 0x000000373737c220 */ /* 0x004fe20000400000 */
[----:B------:R-:W-:Y:S01]  /*2750*/  @!P1 FMUL R58, R58, 0.5 ;  /* 0x3f0000003a3a9820 */ /* 0x000fe20000400000 */
[----:B------:R-:W-:-:S04]  /*2760*/  FSETP.GEU.AND P4, PT, R68, -126, PT ;  /* 0xc2fc00004400780b */ /* 0x000fc80003f8e000 */
[----:B------:R-:W-:Y:S01]  /*2770*/  @!P6 FMUL R59, R59, 0.5 ;  /* 0x3f0000003b3be820 */ /* 0x000fe20000400000 */
[----:B------:R-:W2:Y:S01]  /*2780*/  MUFU.EX2 R44, R65 ;  /* 0x00000041002c7308 */ /* 0x000ea20000000800 */
[----:B---3--:R-:W-:Y:S01]  /*2790*/  @!P3 FMUL R40, R40, R40 ;  /* 0x000000282828b220 */ /* 0x008fe20000400000 */
[----:B------:R-:W-:-:S03]  /*27a0*/  FSETP.GEU.AND P3, PT, R62, -126, PT ;  /* 0xc2fc00003e00780b */ /* 0x000fc60003f6e000 */
[----:B------:R-:W-:-:S03]  /*27b0*/  FADD R15, R15, R40 ;  /* 0x000000280f0f7221 */ /* 0x000fc60000000000 */
[----:B------:R-:W3:Y:S01]  /*27c0*/  MUFU.EX2 R58, R58 ;  /* 0x0000003a003a7308 */ /* 0x000ee20000000800 */
[----:B-1----:R-:W-:Y:S01]  /*27d0*/  @!P5 FMUL R45, R45, R45 ;  /* 0x0000002d2d2dd220 */ /* 0x002fe20000400000 */
[----:B------:R-:W-:Y:S01]  /*27e0*/  FSETP.GEU.AND P5, PT, R63, -126, PT ;  /* 0xc2fc00003f00780b */ /* 0x000fe20003fae000 */
[----:B------:R-:W-:Y:S02]  /*27f0*/  @!P4 FMUL R68, R68, 0.5 ;  /* 0x3f0000004444c820 */ /* 0x000fe40000400000 */
[----:B------:R-:W-:Y:S02]  /*2800*/  FADD R18, R18, R45 ;  /* 0x0000002d12127221 */ /* 0x000fe40000000000 */
[----:B------:R-:W-:Y:S01]  /*2810*/  @!P3 FMUL R62, R62, 0.5 ;  /* 0x3f0000003e3eb820 */ /* 0x000fe20000400000 */
[----:B------:R-:W1:Y:S01]  /*2820*/  MUFU.EX2 R59, R59 ;  /* 0x0000003b003b7308 */ /* 0x000e620000000800 */
[----:B--2---:R-:W-:Y:S01]  /*2830*/  @!P2 FMUL R44, R44, R44 ;  /* 0x0000002c2c2ca220 */ /* 0x004fe20000400000 */
[----:B------:R-:W-:-:S03]  /*2840*/  FSETP.GEU.AND P2, PT, R69, -126, PT ;  /* 0xc2fc00004500780b */ /* 0x000fc60003f4e000 */
[----:B------:R-:W-:Y:S01]  /*2850*/  FADD R19, R19, R44 ;  /* 0x0000002c13137221 */ /* 0x000fe20000000000 */
[----:B------:R-:W-:Y:S02]  /*2860*/  WARPGROUP.DEPBAR.LE gsb0, 0x0 ;  /* 0x00008000000079c5 */ /* 0x000fe40000010000 */
[----:B------:R-:W-:Y:S01]  /*2870*/  F2FP.BF16.F32.PACK_AB R24, R49, R48 ;  /* 0x000000303118723e */ /* 0x000fe200000010ff */
[----:B------:R-:W-:Y:S01]  /*2880*/  @!P5 FMUL R63, R63, 0.5 ;  /* 0x3f0000003f3fd820 */ /* 0x000fe20000400000 */
[----:B------:R-:W-:Y:S01]  /*2890*/  F2FP.BF16.F32.PACK_AB R26, R53, R52 ;  /* 0x00000034351a723e */ /* 0x000fe200000010ff */
[----:B------:R-:W2:Y:S01]  /*28a0*/  MUFU.EX2 R57, R62 ;  /* 0x0000003e00397308 */ /* 0x000ea20000000800 */
[----:B------:R-:W-:Y:S01]  /*28b0*/  F2FP.BF16.F32.PACK_AB R25, R51, R50 ;  /* 0x000000323319723e */ /* 0x000fe200000010ff */
[----:B---3--:R-:W-:Y:S01]  /*28c0*/  @!P1 FMUL R58, R58, R58 ;  /* 0x0000003a3a3a9220 */ /* 0x008fe20000400000 */
[----:B------:R-:W-:Y:S01]  /*28d0*/  F2FP.BF16.F32.PACK_AB R27, R55, R54 ;  /* 0x00000036371b723e */ /* 0x000fe200000010ff */
[----:B------:R-:W-:Y:S01]  /*28e0*/  @!P2 FMUL R69, R69, 0.5 ;  /* 0x3f0000004545a820 */ /* 0x000fe20000400000 */
[----:B-1----:R-:W-:Y:S01]  /*28f0*/  @!P6 FMUL R59, R59, R59 ;  /* 0x0000003b3b3be220 */ /* 0x002fe20000400000 */
[----:B------:R-:W-:Y:S01]  /*2900*/  FSETP.GEU.AND P1, PT, R72, -126, PT ;  /* 0xc2fc00004800780b */ /* 0x000fe20003f2e000 */
[----:B------:R-:W-:Y:S01]  /*2910*/  WARPGROUP.ARRIVE ;  /* 0x00000000000079c5 */ /* 0x000fe20000000000 */
[----:B------:R-:W1:Y:S01]  /*2920*/  MUFU.EX2 R56, R63 ;  /* 0x0000003f00387308 */ /* 0x000e620000000800 */
[----:B------:R-:W-:-:S04]  /*2930*/  FSETP.GEU.AND P6, PT, R66, -126, PT ;  /* 0xc2fc00004200780b */ /* 0x000fc80003fce000 */
[----:B------:R-:W-:Y:S01]  /*2940*/  HGMMA.64x32x16.F32.BF16 R88, R24, gdesc[UR4].tnspB, R88, gsb0 ;  /* 0x4060000418587df0 */ /* 0x000fe20008001858 */
[----:B------:R-:W-:Y:S02]  /*2950*/  UIADD3 UR6, UR14, 0x300, URZ ;  /* 0x000003000e067890 */ /* 0x000fe4000fffe03f */
[----:B------:R-:W3:Y:S01]  /*2960*/  MUFU.EX2 R61, R68 ;  /* 0x00000044003d7308 */ /* 0x000ee20000000800 */
[----:B--2---:R-:W-:Y:S01]  /*2970*/  @!P3 FMUL R57, R57, R57 ;  /* 0x000000393939b220 */ /* 0x004fe20000400000 */
[----:B------:R-:W-:Y:S01]  /*2980*/  UMOV UR7, 0x80000020 ;  /* 0x8000002000077882 */ /* 0x000fe20000000000 */
[----:B------:R-:W-:Y:S01]  /*2990*/  FSETP.GEU.AND P3, PT, R67, -126, PT ;  /* 0xc2fc00004300780b */ /* 0x000fe20003f6e000 */
[----:B------:R-:W-:Y:S01]  /*29a0*/  @!P1 FMUL R72, R72, 0.5 ;  /* 0x3f00000048489820 */ /* 0x000fe20000400000 */
[----:B------:R-:W-:Y:S01]  /*29b0*/  FADD R32, R32, R57 ;  /* 0x0000003920207221 */ /* 0x000fe20000000000 */
[----:B------:R-:W-:Y:S02]  /*29c0*/  @!P6 FMUL R66, R66, 0.5 ;  /* 0x3f0000004242e820 */ /* 0x000fe40000400000 */
[----:B------:R-:W2:Y:S01]  /*29d0*/  MUFU.EX2 R60, R69 ;  /* 0x00000045003c7308 */ /* 0x000ea20000000800 */
[----:B-1----:R-:W-:Y:S01]  /*29e0*/  @!P5 FMUL R56, R56, R56 ;  /* 0x000000383838d220 */ /* 0x002fe20000400000 */
[----:B------:R-:W-:-:S03]  /*29f0*/  FSETP.GEU.AND P5, PT, R73, -126, PT ;  /* 0xc2fc00004900780b */ /* 0x000fc60003fae000 */
[----:B------:R-:W-:-:S03]  /*2a00*/  FADD R33, R33, R56 ;  /* 0x0000003821217221 */ /* 0x000fc60000000000 */
[----:B------:R-:W1:Y:S01]  /*2a10*/  MUFU.EX2 R105, R72 ;  /* 0x0000004800697308 */ /* 0x000e620000000800 */
[----:B---3--:R-:W-:Y:S01]  /*2a20*/  @!P4 FMUL R61, R61, R61 ;  /* 0x0000003d3d3dc220 */ /* 0x008fe20000400000 */
[----:B------:R-:W-:Y:S01]  /*2a30*/  FSETP.GEU.AND P4, PT, R70, -126, PT ;  /* 0xc2fc00004600780b */ /* 0x000fe20003f8e000 */
[----:B------:R-:W-:Y:S02]  /*2a40*/  @!P3 FMUL R67, R67, 0.5 ;  /* 0x3f0000004343b820 */ /* 0x000fe40000400000 */
[----:B------:R-:W-:Y:S02]  /*2a50*/  FADD R20, R20, R61 ;  /* 0x0000003d14147221 */ /* 0x000fe40000000000 */
[----:B------:R-:W-:Y:S01]  /*2a60*/  @!P5 FMUL R73, R73, 0.5 ;  /* 0x3f0000004949d820 */ /* 0x000fe20000400000 */
[----:B------:R-:W3:Y:S01]  /*2a70*/  MUFU.EX2 R63, R66 ;  /* 0x00000042003f7308 */ /* 0x000ee20000000800 */
[----:B--2---:R-:W-:Y:S01]  /*2a80*/  @!P2 FMUL R60, R60, R60 ;  /* 0x0000003c3c3ca220 */ /* 0x004fe20000400000 */
[----:B------:R-:W-:-:S03]  /*2a90*/  FSETP.GEU.AND P2, PT, R71, -126, PT ;  /* 0xc2fc00004700780b */ /* 0x000fc60003f4e000 */
[----:B------:R-:W-:Y:S02]  /*2aa0*/  FADD R21, R21, R60 ;  /* 0x0000003c15157221 */ /* 0x000fe40000000000 */
[----:B------:R-:W-:Y:S01]  /*2ab0*/  @!P4 FMUL R70, R70, 0.5 ;  /* 0x3f0000004646c820 */ /* 0x000fe20000400000 */
[----:B------:R-:W2:Y:S01]  /*2ac0*/  MUFU.EX2 R62, R67 ;  /* 0x00000043003e7308 */ /* 0x000ea20000000800 */
[----:B-1----:R-:W-:Y:S01]  /*2ad0*/  @!P1 FMUL R105, R105, R105 ;  /* 0x0000006969699220 */ /* 0x002fe20000400000 */
[----:B------:R-:W-:-:S05]  /*2ae0*/  FSETP.GEU.AND P1, PT, R76, -126, PT ;  /* 0xc2fc00004c00780b */ /* 0x000fca0003f2e000 */
[----:B------:R-:W-:Y:S01]  /*2af0*/  @!P2 FMUL R71, R71, 0.5 ;  /* 0x3f0000004747a820 */ /* 0x000fe20000400000 */
[----:B------:R-:W1:Y:S01]  /*2b00*/  MUFU.EX2 R70, R70 ;  /* 0x0000004600467308 */ /* 0x000e620000000800 */
[----:B---3--:R-:W-:Y:S01]  /*2b10*/  @!P6 FMUL R63, R63, R63 ;  /* 0x0000003f3f3fe220 */ /* 0x008fe20000400000 */
[----:B------:R-:W-:-:S03]  /*2b20*/  FSETP.GEU.AND P6, PT, R77, -126, PT ;  /* 0xc2fc00004d00780b */ /* 0x000fc60003fce000 */
[----:B------:R-:W-:Y:S01]  /*2b30*/  FADD R34, R34, R63 ;  /* 0x0000003f22227221 */ /* 0x000fe20000000000 */
[----:B------:R-:W-:Y:S02]  /*2b40*/  WARPGROUP.DEPBAR.LE gsb0, 0x0 ;  /* 0x00008000000079c5 */ /* 0x000fe40000010000 */
[----:B------:R-:W-:Y:S01]  /*2b50*/  F2FP.BF16.F32.PACK_AB R24, R38, R39 ;  /* 0x000000272618723e */ /* 0x000fe200000010ff */
[----:B------:R-:W3:Y:S01]  /*2b60*/  MUFU.EX2 R71, R71 ;  /* 0x0000004700477308 */ /* 0x000ee20000000800 */
[----:B------:R-:W-:Y:S01]  /*2b70*/  F2FP.BF16.F32.PACK_AB R26, R40, R41 ;  /* 0x00000029281a723e */ /* 0x000fe200000010ff */
[----:B--2---:R-:W-:Y:S01]  /*2b80*/  @!P3 FMUL R62, R62, R62 ;  /* 0x0000003e3e3eb220 */ /* 0x004fe20000400000 */
[----:B------:R-:W-:Y:S01]  /*2b90*/  F2FP.BF16.F32.PACK_AB R25, R59, R58 ;  /* 0x0000003a3b19723e */ /* 0x000fe200000010ff */
[----:B------:R-:W-:Y:S01]  /*2ba0*/  @!P1 FMUL R76, R76, 0.5 ;  /* 0x3f0000004c4c9820 */ /* 0x000fe20000400000 */
[----:B------:R-:W-:Y:S01]  /*2bb0*/  F2FP.BF16.F32.PACK_AB R27, R56, R57 ;  /* 0x00000039381b723e */ /* 0x000fe200000010ff */
[----:B------:R-:W-:Y:S01]  /*2bc0*/  @!P6 FMUL R77, R77, 0.5 ;  /* 0x3f0000004d4de820 */ /* 0x000fe20000400000 */
[----:B-1----:R-:W-:Y:S01]  /*2bd0*/  @!P4 FMUL R70, R70, R70 ;  /* 0x000000464646c220 */ /* 0x002fe20000400000 */
[----:B------:R-:W1:Y:S01]  /*2be0*/  MUFU.EX2 R66, R73 ;  /* 0x0000004900427308 */ /* 0x000e620000000800 */
[----:B------:R-:W-:Y:S01]  /*2bf0*/  WARPGROUP.ARRIVE ;  /* 0x00000000000079c5 */ /* 0x000fe20000000000 */
[----:B------:R-:W-:Y:S01]  /*2c00*/  FSETP.GEU.AND P3, PT, R74, -126, PT ;  /* 0xc2fc00004a00780b */ /* 0x000fe20003f6e000 */
[----:B------:R-:W-:Y:S01]  /*2c10*/  FADD R38, R11, R38 ;  /* 0x000000260b267221 */ /* 0x000fe20000000000 */
[----:B------:R-:W-:Y:S01]  /*2c20*/  FSETP.GEU.AND P4, PT, R75, -126, PT ;  /* 0xc2fc00004b00780b */ /* 0x000fe20003f8e000 */
[----:B------:R-:W-:Y:S01]  /*2c30*/  FADD R41, R14, R41 ;  /* 0x000000290e297221 */ /* 0x000fe20000000000 */
[----:B------:R-:W-:Y:S01]  /*2c40*/  FADD R58, R29, R58 ;  /* 0x0000003a1d3a7221 */ /* 0x000fe20000000000 */
[----:B------:R-:W-:Y:S01]  /*2c50*/  HGMMA.64x32x16.F32.BF16 R88, R24, gdesc[UR4].tnspB, R88, gsb0 ;  /* 0x4060000418587df0 */ /* 0x000fe20008001858 */
[----:B------:R-:W-:Y:S01]  /*2c60*/  UIADD3 UR6, UR14, 0x340, URZ ;  /* 0x000003400e067890 */ /* 0x000fe2000fffe03f */
[----:B---3--:R-:W-:Y:S01]  /*2c70*/  @!P2 FMUL R71, R71, R71 ;  /* 0x000000474747a220 */ /* 0x008fe20000400000 */
[----:B------:R-:W2:Y:S01]  /*2c80*/  MUFU.EX2 R69, R76 ;  /* 0x0000004c00457308 */ /* 0x000ea20000000800 */
[----:B------:R-:W-:Y:S01]  /*2c90*/  UMOV UR7, 0x80000020 ;  /* 0x8000002000077882 */ /* 0x000fe20000000000 */
[----:B------:R-:W-:Y:S01]  /*2ca0*/  FSETP.GEU.AND P2, PT, R80, -126, PT ;  /* 0xc2fc00005000780b */ /* 0x000fe20003f4e000 */
[----:B------:R-:W-:Y:S01]  /*2cb0*/  FADD R59, R30, R59 ;  /* 0x0000003b1e3b7221 */ /* 0x000fe20000000000 */
[----:B------:R-:W-:Y:S01]  /*2cc0*/  FADD R37, R37, R62 ;  /* 0x0000003e25257221 */ /* 0x000fe20000000000 */
[----:B------:R-:W-:Y:S01]  /*2cd0*/  @!P3 FMUL R74, R74, 0.5 ;  /* 0x3f0000004a4ab820 */ /* 0x000fe20000400000 */
[----:B------:R-:W-:Y:S01]  /*2ce0*/  FADD R35, R35, R70 ;  /* 0x0000004623237221 */ /* 0x000fe20000000000 */
[----:B-1----:R-:W-:Y:S01]  /*2cf0*/  @!P5 FMUL R66, R66, R66 ;  /* 0x000000424242d220 */ /* 0x002fe20000400000 */
[----:B------:R-:W-:Y:S01]  /*2d00*/  FSETP.GEU.AND P5, PT, R78, -126, PT ;  /* 0xc2fc00004e00780b */ /* 0x000fe20003fae000 */
[----:B------:R-:W-:Y:S01]  /*2d10*/  @!P4 FMUL R75, R75, 0.5 ;  /* 0x3f0000004b4bc820 */ /* 0x000fe20000400000 */
[----:B------:R-:W1:Y:S01]  /*2d20*/  MUFU.EX2 R68, R77 ;  /* 0x0000004d00447308 */ /* 0x000e620000000800 */
[----:B------:R-:W-:Y:S01]  /*2d30*/  FADD R23, R23, R66 ;  /* 0x0000004217177221 */ /* 0x000fe20000000000 */
[----:B------:R-:W-:-:S03]  /*2d40*/  FADD R36, R36, R71 ;  /* 0x0000004724247221 */ /* 0x000fc60000000000 */
[----:B------:R-:W-:Y:S01]  /*2d50*/  @!P2 FMUL R80, R80, 0.5 ;  /* 0x3f0000005050a820 */ /* 0x000fe20000400000 */
[----:B------:R-:W-:Y:S01]  /*2d60*/  FADD R23, R38, R23 ;  /* 0x0000001726177221 */ /* 0x000fe20000000000 */
[----:B--2---:R-:W-:Y:S01]  /*2d70*/  @!P1 FMUL R69, R69, R69 ;  /* 0x0000004545459220 */ /* 0x004fe20000400000 */
[----:B------:R-:W-:Y:S01]  /*2d80*/  FSETP.GEU.AND P1, PT, R79, -126, PT ;  /* 0xc2fc00004f00780b */ /* 0x000fe20003f2e000 */
[----:B------:R-:W2:Y:S02]  /*2d90*/  MUFU.EX2 R107, R74 ;  /* 0x0000004a006b7308 */ /* 0x000ea40000000800 */
[----:B------:R-:W-:Y:S01]  /*2da0*/  @!P5 FMUL R78, R78, 0.5 ;  /* 0x3f0000004e4ed820 */ /* 0x000fe20000400000 */
[----:B------:R-:W-:-:S04]  /*2db0*/  FADD R28, R28, R69 ;  /* 0x000000451c1c7221 */ /* 0x000fc80000000000 */
[----:B------:R-:W-:Y:S01]  /*2dc0*/  FADD R28, R41, R28 ;  /* 0x0000001c291c7221 */ /* 0x000fe20000000000 */
[----:B------:R-:W3:Y:S01]  /*2dd0*/  MUFU.EX2 R76, R75 ;  /* 0x0000004b004c7308 */ /* 0x000ee20000000800 */
[----:B-1----:R-:W-:Y:S01]  /*2de0*/  @!P6 FMUL R68, R68, R68 ;  /* 0x000000444444e220 */ /* 0x002fe20000400000 */
[----:B------:R-:W-:Y:S02]  /*2df0*/  FSETP.GEU.AND P6, PT, R81, -126, PT ;  /* 0xc2fc00005100780b */ /* 0x000fe40003fce000 */
[----:B------:R-:W-:-:S04]  /*2e00*/  @!P1 FMUL R79, R79, 0.5 ;  /* 0x3f0000004f4f9820 */ /* 0x000fc80000400000 */
[----:B------:R-:W1:Y:S01]  /*2e10*/  MUFU.EX2 R65, R78 ;  /* 0x0000004e00417308 */ /* 0x000e620000000800 */
[----:B--2---:R-:W-:Y:S01]  /*2e20*/  @!P3 FMUL R107, R107, R107 ;  /* 0x0000006b6b6bb220 */ /* 0x004fe20000400000 */
[----:B------:R-:W-:-:S05]  /*2e30*/  FSETP.GEU.AND P3, PT, R84, -126, PT ;  /* 0xc2fc00005400780b */ /* 0x000fca0003f6e000 */
        /* <DEDUP_REMOVED lines=8> */
[----:B-1----:R-:W-:Y:S01]  /*2ec0*/  @!P5 FMUL R65, R65, R65 ;  /* 0x000000414141d220 */ /* 0x002fe20000400000 */
        /* <DEDUP_REMOVED lines=13> */
[----:B-1----:R-:W-:Y:S01]  /*2fa0*/  @!P2 FMUL R67, R67, R67 ;  /* 0x000000434343a220 */ /* 0x002fe20000400000 */
[----:B------:R-:W-:Y:S01]  /*2fb0*/  FSETP.GEU.AND P2, PT, R86, -126, PT ;  /* 0xc2fc00005600780b */ /* 0x000fe20003f4e000 */
[----:B------:R-:W1:Y:S01]  /*2fc0*/  MUFU.EX2 R72, R81 ;  /* 0x0000005100487308 */ /* 0x000e620000000800 */
[----:B------:R-:W-:Y:S01]  /*2fd0*/  @!P1 FMUL R83, R83, 0.5 ;  /* 0x3f00000053539820 */ /* 0x000fe20000400000 */
[----:B------:R-:W-:Y:S01]  /*2fe0*/  FADD R29, R48, R67 ;  /* 0x00000043301d7221 */ /* 0x000fe20000000000 */
[----:B--2---:R-:W-:Y:S01]  /*2ff0*/  @!P3 FMUL R73, R73, R73 ;  /* 0x000000494949b220 */ /* 0x004fe20000400000 */
[----:B------:R-:W-:-:S04]  /*3000*/  FSETP.GEU.AND P3, PT, R87, -126, PT ;  /* 0xc2fc00005700780b */ /* 0x000fc80003f6e000 */
[----:B------:R-:W2:Y:S01]  /*3010*/  MUFU.EX2 R74, R85 ;  /* 0x00000055004a7308 */ /* 0x000ea20000000800 */
[----:B------:R-:W-:-:S03]  /*3020*/  FADD R29, R18, R29 ;  /* 0x0000001d121d7221 */ /* 0x000fc60000000000 */
[----:B------:R-:W-:-:S04]  /*3030*/  @!P2 FMUL R86, R86, 0.5 ;  /* 0x3f0000005656a820 */ /* 0x000fc80000400000 */
[----:B------:R-:W3:Y:S01]  /*3040*/  MUFU.EX2 R78, R83 ;  /* 0x00000053004e7308 */ /* 0x000ee20000000800 */
[----:B-1----:R-:W-:Y:S01]  /*3050*/  @!P6 FMUL R72, R72, R72 ;  /* 0x000000484848e220 */ /* 0x002fe20000400000 */
[----:B------:R-:W-:Y:S01]  /*3060*/  ISETP.GE.AND P6, PT, R17, 0x81, PT ;  /* 0x000000811100780c */ /* 0x000fe20003fc6270 */
[----:B------:R-:W-:Y:S01]  /*3070*/  FADD R17, R22, R105 ;  /* 0x0000006916117221 */ /* 0x000fe20000000000 */
[----:B------:R-:W-:Y:S01]  /*3080*/  @!P3 FMUL R87, R87, 0.5 ;  /* 0x3f0000005757b820 */ /* 0x000fe20000400000 */
[----:B------:R-:W-:Y:S02]  /*3090*/  FADD R22, R49, R72 ;  /* 0x0000004831167221 */ /* 0x000fe40000000000 */
[----:B------:R-:W-:Y:S01]  /*30a0*/  FADD R10, R10, R17 ;  /* 0x000000110a0a7221 */ /* 0x000fe20000000000 */
[----:B------:R-:W1:Y:S01]  /*30b0*/  MUFU.EX2 R11, R86 ;  /* 0x00000056000b7308 */ /* 0x000e620000000800 */
[----:B--2---:R-:W-:Y:S01]  /*30c0*/  @!P4 FMUL R74, R74, R74 ;  /* 0x0000004a4a4ac220 */ /* 0x004fe20000400000 */
[----:B------:R-:W-:Y:S01]  /*30d0*/  FADD R22, R19, R22 ;  /* 0x0000001613167221 */ /* 0x000fe20000000000 */
[----:B------:R-:W-:-:S02]  /*30e0*/  FADD R10, R10, R29 ;  /* 0x0000001d0a0a7221 */ /* 0x000fc40000000000 */
[----:B------:R-:W-:Y:S01]  /*30f0*/  FADD R30, R53, R74 ;  /* 0x0000004a351e7221 */ /* 0x000fe20000000000 */
[----:B------:R-:W-:Y:S02]  /*3100*/  FADD R22, R23, R22 ;  /* 0x0000001617167221 */ /* 0x000fe40000000000 */
[----:B------:R-:W2:Y:S01]  /*3110*/  MUFU.EX2 R14, R87 ;  /* 0x00000057000e7308 */ /* 0x000ea20000000800 */
[----:B---3--:R-:W-:Y:S01]  /*3120*/  @!P1 FMUL R78, R78, R78 ;  /* 0x0000004e4e4e9220 */ /* 0x008fe20000400000 */
[----:B------:R-:W-:-:S03]  /*3130*/  FADD R21, R21, R30 ;  /* 0x0000001e15157221 */ /* 0x000fc60000000000 */
[----:B------:R-:W-:Y:S01]  /*3140*/  FADD R40, R51, R78 ;  /* 0x0000004e33287221 */ /* 0x000fe20000000000 */
[----:B-1----:R-:W-:Y:S01]  /*3150*/  @!P2 FMUL R11, R11, R11 ;  /* 0x0000000b0b0ba220 */ /* 0x002fe20000400000 */
[----:B------:R-:W-:Y:S02]  /*3160*/  WARPGROUP.DEPBAR.LE gsb0, 0x0 ;  /* 0x00008000000079c5 */ /* 0x000fe40000010000 */
[----:B------:R-:W-:Y:S01]  /*3170*/  F2FP.BF16.F32.PACK_AB R24, R66, R105 ;  /* 0x000000694218723e */ /* 0x000fe200000010ff */
[----:B------:R-:W-:Y:S01]  /*3180*/  FADD R54, R54, R11 ;  /* 0x0000000b36367221 */ /* 0x000fe20000000000 */
[----:B------:R-:W-:Y:S01]  /*3190*/  F2FP.BF16.F32.PACK_AB R26, R68, R69 ;  /* 0x00000045441a723e */ /* 0x000fe200000010ff */
[----:B------:R-:W-:Y:S01]  /*31a0*/  FADD R68, R31, R68 ;  /* 0x000000441f447221 */ /* 0x000fe20000000000 */
[----:B------:R-:W-:Y:S01]  /*31b0*/  F2FP.BF16.F32.PACK_AB R25, R76, R107 ;  /* 0x0000006b4c19723e */ /* 0x000fe200000010ff */
[----:B--2---:R-:W-:Y:S01]  /*31c0*/  @!P3 FMUL R14, R14, R14 ;  /* 0x0000000e0e0eb220 */ /* 0x004fe20000400000 */
[----:B------:R-:W-:Y:S01]  /*31d0*/  F2FP.BF16.F32.PACK_AB R27, R64, R65 ;  /* 0x00000041401b723e */ /* 0x000fe200000010ff */
[----:B------:R-:W-:Y:S01]  /*31e0*/  FADD R107, R42, R107 ;  /* 0x0000006b2a6b7221 */ /* 0x000fe20000000000 */
[----:B------:R-:W-:Y:S01]  /*31f0*/  FADD R76, R43, R76 ;  /* 0x0000004c2b4c7221 */ /* 0x000fe20000000000 */
[----:B------:R-:W-:Y:S01]  /*3200*/  FADD R31, R52, R73 ;  /* 0x00000049341f7221 */ /* 0x000fe20000000000 */
[----:B------:R-:W-:Y:S01]  /*3210*/  WARPGROUP.ARRIVE ;  /* 0x00000000000079c5 */ /* 0x000fe20000000000 */
[----:B------:R-:W-:Y:S01]  /*3220*/  FADD R65, R46, R65 ;  /* 0x000000412e417221 */ /* 0x000fe20000000000 */
[----:B------:R-:W-:Y:S01]  /*3230*/  FADD R64, R47, R64 ;  /* 0x000000402f407221 */ /* 0x000fe20000000000 */
[----:B------:R-:W-:Y:S01]  /*3240*/  FADD R55, R55, R14 ;  /* 0x0000000e37377221 */ /* 0x000fe20000000000 */
[----:B------:R-:W-:Y:S01]  /*3250*/  FADD R68, R15, R68 ;  /* 0x000000440f447221 */ /* 0x000fe20000000000 */
[----:B------:R-:W-:Y:S01]  /*3260*/  FADD R31, R20, R31 ;  /* 0x0000001f141f7221 */ /* 0x000fe20000000000 */
[----:B------:R-:W-:Y:S01]  /*3270*/  HGMMA.64x32x16.F32.BF16 R88, R24, gdesc[UR4].tnspB, R88, gsb0 ;  /* 0x4060000418587df0 */ /* 0x000fe20008001858 */
[----:B------:R-:W-:Y:S01]  /*3280*/  UIADD3 UR6, UR14, 0x3c0, URZ ;  /* 0x000003c00e067890 */ /* 0x000fe2000fffe03f */
[----:B------:R-:W-:Y:S01]  /*3290*/  FADD R58, R58, R107 ;  /* 0x0000006b3a3a7221 */ /* 0x000fe20000000000 */
[----:B------:R-:W-:Y:S01]  /*32a0*/  UMOV UR7, 0x80000020 ;  /* 0x8000002000077882 */ /* 0x000fe20000000000 */
[----:B------:R-:W-:-:S02]  /*32b0*/  VIADD R15, R2, 0x9020 ;  /* 0x00009020020f7836 */ /* 0x000fc40000000000 */
[----:B------:R-:W-:Y:S01]  /*32c0*/  FADD R59, R59, R76 ;  /* 0x0000004c3b3b7221 */ /* 0x000fe20000000000 */
        /* <DEDUP_REMOVED lines=11> */
[----:B------:R-:W-:-:S02]  /*3380*/  FADD R21, R22, R21 ;  /* 0x0000001516157221 */ /* 0x000fc40000000000 */
[----:B------:R-:W-:Y:S02]  /*3390*/  FADD R33, R40, R33 ;  /* 0x0000002128217221 */ /* 0x000fe40000000000 */
[----:B------:R-:W-:Y:S01]  /*33a0*/  FADD R17, R10, R21 ;  /* 0x000000150a117221 */ /* 0x000fe20000000000 */
[----:B------:R-:W-:Y:S02]  /*33b0*/  WARPGROUP.DEPBAR.LE gsb0, 0x0 ;  /* 0x00008000000079c5 */ /* 0x000fe40000010000 */
[----:B------:R-:W1:Y:S01]  /*33c0*/  MUFU.EX2 R25, R82 ;  /* 0x0000005200197308 */ /* 0x000e620000000800 */
[----:B------:R-:W-:Y:S02]  /*33d0*/  F2FP.BF16.F32.PACK_AB R24, R72, R67 ;  /* 0x000000434818723e */ /* 0x000fe400000010ff */
[----:B------:R-:W-:Y:S02]  /*33e0*/  F2FP.BF16.F32.PACK_AB R26, R74, R73 ;  /* 0x000000494a1a723e */ /* 0x000fe400000010ff */
[----:B------:R-:W-:-:S02]  /*33f0*/  F2FP.BF16.F32.PACK_AB R27, R14, R11 ;  /* 0x0000000b0e1b723e */ /* 0x000fc400000010ff */
[----:B------:R-:W-:Y:S01]  /*3400*/  PRMT R11, RZ, 0x654, R15 ;  /* 0x00000654ff0b7816 */ /* 0x000fe2000000000f */
[----:B-1----:R-:W-:-:S04]  /*3410*/  @!P5 FMUL R25, R25, R25 ;  /* 0x000000191919d220 */ /* 0x002fc80000400000 */
[----:B------:R-:W-:Y:S01]  /*3420*/  FADD R39, R50, R25 ;  /* 0x0000001932277221 */ /* 0x000fe20000000000 */
[----:B------:R-:W-:-:S03]  /*3430*/  F2FP.BF16.F32.PACK_AB R25, R78, R25 ;  /* 0x000000194e19723e */ /* 0x000fc600000010ff */
[----:B------:R-:W-:Y:S01]  /*3440*/  FADD R39, R34, R39 ;  /* 0x0000002722277221 */ /* 0x000fe20000000000 */
[----:B------:R-:W-:-:S03]  /*3450*/  WARPGROUP.ARRIVE ;  /* 0x00000000000079c5 */ /* 0x000fc60000000000 */
[----:B------:R-:W-:-:S03]  /*3460*/  FADD R39, R58, R39 ;  /* 0x000000273a277221 */ /* 0x000fc60000000000 */
[----:B------:R-:W-:Y:S01]  /*3470*/  HGMMA.64x32x16.F32.BF16 R88, R24, gdesc[UR4].tnspB, R88, gsb0 ;  /* 0x4060000418587df0 */ /* 0x000fe20008001858 */
[----:B------:R-:W-:-:S04]  /*3480*/  FADD R32, R39, R32 ;  /* 0x0000002027207221 */ /* 0x000fc80000000000 */
[----:B------:R-:W-:Y:S01]  /*3490*/  FADD R14, R32, R33 ;  /* 0x00000021200e7221 */ /* 0x000fe20000000000 */
[----:B------:R-:W-:Y:S02]  /*34a0*/  WARPGROUP.DEPBAR.LE gsb0, 0x0 ;  /* 0x00008000000079c5 */ /* 0x000fe40000010000 */
[----:B------:R1:W-:Y:S01]  /*34b0*/  SYNCS.ARRIVE.TRANS64.RED.A1T0 RZ, [R11+URZ], RZ ;  /* 0x000000ff0bff79a7 */ /* 0x0003e2000810043f */
[----:B------:R-:W-:Y:S05]  /*34c0*/  @!P6 BRA `(.L_x_24) ;  /* 0x0000002c0028e947 */ /* 0x000fea0003800000 */
[----:B------:R-:W-:Y:S01]  /*34d0*/  LOP3.LUT R13, R13, 0x1f, RZ, 0xc0, !PT ;  /* 0x0000001f0d0d7812 */ /* 0x000fe200078ec0ff */
[----:B------:R-:W-:Y:S01]  /*34e0*/  IMAD.MOV.U32 R10, RZ, RZ, 0x1 ;  /* 0x00000001ff0a7424 */ /* 0x000fe200078e00ff */
[----:B------:R-:W-:Y:S01]  /*34f0*/  MOV R21, R0 ;  /* 0x0000000000157202 */ /* 0x000fe20000000f00 */
[----:B------:R-:W-:Y:S01]  /*3500*/  ULDC.64 UR22, c[0x0][0x198] ;  /* 0x0000660000167ab9 */ /* 0x000fe20000000a00 */
[----:B------:R-:W-:Y:S01]  /*3510*/  MOV R19, R9 ;  /* 0x0000000900137202 */ /* 0x000fe20000000f00 */
[----:B------:R-:W-:Y:S01]  /*3520*/  ULDC UR15, c[0x0][0x604] ;  /* 0x00018100000f7ab9 */ /* 0x000fe20000000800 */
[----:B-1----:R-:W-:-:S07]  /*3530*/  MOV R11, 0x2 ;  /* 0x00000002000b7802 */ /* 0x002fce0000000f00 */
.L_x_37:
[----:B------:R-:W-:Y:S01]  /*3540*/  LEA R9, R11, R2, 0x3 ;  /* 0x000000020b097211 */ /* 0x000fe200078e18ff */
[----:B------:R-:W-:Y:S05]  /*3550*/  YIELD ;  /* 0x0000000000007946 */ /* 0x000fea0003800000 */
[----:B------:R-:W-:-:S04]  /*3560*/  SHF.L.U32 R0, R3, 0x1f, RZ ;  /* 0x0000001f03007819 */ /* 0x000fc800000006ff */
[----:B------:R-:W1:Y:S02]  /*3570*/  SYNCS.PHASECHK.TRANS64.TRYWAIT P1, [R9+URZ+0x9000], R0 ;  /* 0x00900000090075a7 */ /* 0x000e64000802017f */
[----:B-1----:R-:W-:Y:S05]  /*3580*/  @!P1 BRA `(.L_x_25) ;  /* 0x0000003c00489947 */ /* 0x002fea0003800000 */
.L_x_65:
[----:B------:R-:W-:Y:S05]  /*3590*/  WARPSYNC.ALL ;  /* 0x0000000000007948 */ /* 0x000fea0003800000 */
[----:B------:R-:W-:Y:S01]  /*35a0*/  IMAD.MOV.U32 R23, RZ, RZ, -0x7fffffe0 ;  /* 0x80000020ff177424 */ /* 0x000fe200078e00ff */
[----:B------:R-:W-:Y:S01]  /*35b0*/  LEA R22, R11, UR20, 0x9 ;  /* 0x000000140b167c11 */ /* 0x000fe2000f8e48ff */
[----:B------:R-:W-:Y:S01]  /*35c0*/  WARPGROUP.ARRIVE ;  /* 0x00000000000079c5 */ /* 0x000fe20000000000 */
[----:B------:R-:W-:Y:S02]  /*35d0*/  ISETP.NE.AND P1, PT, R8, RZ, PT ;  /* 0x000000ff0800720c */ /* 0x000fe40003f25270 */
[----:B------:R-:W-:-:S02]  /*35e0*/  R2UR UR6, R22 ;  /* 0x00000000160672ca */ /* 0x000fc400000e0000 */
[----:B------:R-:W-:Y:S02]  /*35f0*/  R2UR UR7, R23 ;  /* 0x00000000170772ca */ /* 0x000fe400000e0000 */
[----:B------:R-:W-:Y:S02]  /*3600*/  IADD3 R22, R22, 0x2, RZ ;  /* 0x0000000216167810 */ /* 0x000fe40007ffe0ff */
[----:B------:R-:W-:Y:S02]  /*3610*/  MOV R23, 0x80000020 ;  /* 0x8000002000177802 */ /* 0x000fe40000000f00 */
[----:B------:R-:W-:Y:S02]  /*3620*/  R2UR UR18, R22 ;  /* 0x00000000161272ca */ /* 0x000fe400000e0000 */
[----:B------:R-:W-:-:S05]  /*3630*/  R2UR UR19, R23 ;  /* 0x00000000171372ca */ /* 0x000fca00000e0000 */
[----:B------:R-:W-:Y:S03]  /*3640*/  HGMMA.64x128x16.F32.BF16 R24, gdesc[UR4], RZ, !UPT, gsb0 ;  /* 0x01e00000041879f0 */ /* 0x000fe6000c0018ff */
[----:B------:R-:W-:Y:S02]  /*3650*/  WARPGROUP.DEPBAR.LE gsb0, 0x0 ;  /* 0x00008000000079c5 */ /* 0x000fe40000010000 */
[----:B------:R-:W-:-:S07]  /*3660*/  WARPGROUP.ARRIVE ;  /* 0x00000000000079c5 */ /* 0x000fce0000000000 */
[----:B------:R-:W-:Y:S03]  /*3670*/  HGMMA.64x128x16.F32.BF16 R24, gdesc[UR16], R24, gsb0 ;  /* 0x01e00000101879f0 */ /* 0x000fe60008001818 */
[----:B------:R-:W-:Y:S02]  /*3680*/  WARPGROUP.DEPBAR.LE gsb0, 0x0 ;  /* 0x00008000000079c5 */ /* 0x000fe40000010000 */
[----:B------:R-:W-:Y:S05]  /*3690*/  @P1 BRA `(.L_x_26) ;  /* 0x0000000000841947 */ /* 0x000fea0003800000 */
[----:B------:R-:W-:-:S13]  /*36a0*/  ISETP.LT.OR P2, PT, R6, 0x1, !P0 ;  /* 0x000000010600780c */ /* 0x000fda0004741670 */
[----:B------:R-:W-:Y:S05]  /*36b0*/  @P2 BRA `(.L_x_27) ;  /* 0x0000000000782947 */ /* 0x000fea0003800000 */
[----:B-1----:R-:W-:Y:S01]  /*36c0*/  IMAD R0, R5, 0x8, R2 ;  /* 0x0000000805007824 */ /* 0x002fe200078e0202 */
[----:B------:R-:W-:Y:S02]  /*36d0*/  SHF.L.U32 R9, R4, 0x1f, RZ ;  /* 0x0000001f04097819 */ /* 0x000fe400000006ff */
[----:B------:R-:W-:Y:S02]  /*36e0*/  ISETP.NE.AND P3, PT, R16, RZ, PT ;  /* 0x000000ff1000720c */ /* 0x000fe40003f65270 */
[----:B------:R-:W1:Y:S02]  /*36f0*/  SYNCS.PHASECHK.TRANS64.TRYWAIT P2, [R0+URZ+0x9020], R9 ;  /* 0x00902009000075a7 */ /* 0x000e64000804017f */
[----:B-1----:R-:W-:Y:S09]  /*3700*/  @!P2 BRA `(.L_x_28) ;  /* 0x0000003800fca947 */ /* 0x002ff20003800000 */
.L_x_66:
[----:B------:R-:W-:Y:S05]  /*3710*/  @P3 BRA `(.L_x_29) ;  /* 0x0000000000143947 */ /* 0x000fea0003800000 */
[----:B------:R-:W-:Y:S02]  /*3720*/  ISETP.NE.AND P2, PT, R13, RZ, PT ;  /* 0x000000ff0d00720c */ /* 0x000fe40003f45270 */
[----:B-1----:R-:W-:-:S04]  /*3730*/  MOV R9, 0x2000 ;  /* 0x0000200000097802 */ /* 0x002fc80000000f00 */
[----:B------:R2:W-:Y:S07]  /*3740*/  SYNCS.ARRIVE.TRANS64 RZ, [R0+URZ+0x9000], R9 ;  /* 0x0090000900ff79a7 */ /* 0x0005ee000800003f */
[----:B------:R-:W-:Y:S05]  /*3750*/  @!P2 BRA `(.L_x_29) ;  /* 0x000000000004a947 */ /* 0x000fea0003800000 */
[----:B------:R-:W-:Y:S01]  /*3760*/  BPT.TRAP 0x1 ;  /* 0x000000040000795c */ /* 0x000fe20000300000 */
.L_x_29:
[----:B-12---:R-:W-:Y:S01]  /*3770*/  LEA R9, R5, R2, 0xd ;  /* 0x0000000205097211 */ /* 0x006fe200078e68ff */
[----:B------:R-:W-:Y:S01]  /*3780*/  UIADD3 UR6, UP0, UR22, 0x1f0, URZ ;  /* 0x000001f016067890 */ /* 0x000fe2000ff1e03f */
[----:B------:R-:W-:Y:S01]  /*3790*/  R2UR UR35, R7 ;  /* 0x00000000072372ca */ /* 0x000fe200000e0000 */
[----:B------:R-:W-:Y:S01]  /*37a0*/  UMOV UR8, 0x0 ;  /* 0x0000000000087882 */ /* 0x000fe20000000000 */
[----:B------:R-:W-:Y:S01]  /*37b0*/  R2UR UR33, R0 ;  /* 0x00000000002172ca */ /* 0x000fe200000e0000 */
[----:B------:R-:W-:Y:S01]  /*37c0*/  UIADD3.X UR7, URZ, UR23, URZ, UP0, !UPT ;  /* 0x000000173f077290 */ /* 0x000fe200087fe43f */
[----:B------:R-:W-:Y:S01]  /*37d0*/  R2UR UR32, R9 ;  /* 0x00000000092072ca */ /* 0x000fe200000e0000 */
[----:B------:R-:W-:Y:S01]  /*37e0*/  UMOV UR9, 0x10000000 ;  /* 0x1000000000097882 */ /* 0x000fe20000000000 */
[----:B------:R-:W-:Y:S01]  /*37f0*/  UMOV UR34, URZ ;  /* 0x0000003f00227c82 */ /* 0x000fe20008000000 */
[----:B------:R-:W-:-:S05]  /*3800*/  VIADD R5, R5, 0x1 ;  /* 0x0000000105057836 */ /* 0x000fca0000000000 */
[C---:B------:R-:W-:Y:S01]  /*3810*/  ISETP.NE.AND P2, PT, R5.reuse, 0x4, PT ;  /* 0x000000040500780c */ /* 0x040fe20003f45270 */
[----:B------:R-:W-:Y:S02]  /*3820*/  USHF.L.U32 UR35, UR35, 0x7, URZ ;  /* 0x0000000723237899 */ /* 0x000fe4000800063f */
[----:B------:R-:W-:Y:S01]  /*3830*/  UIADD3 UR33, UR33, 0x9000, URZ ;  /* 0x0000900021217890 */ /* 0x000fe2000fffe03f */
[----:B------:R-:W-:Y:S01]  /*3840*/  SEL R9, RZ, 0x1, P2 ;  /* 0x00000001ff097807 */ /* 0x000fe20001000000 */
[----:B------:R-:W-:Y:S01]  /*3850*/  UIADD3 UR32, UR32, 0x1000, URZ ;  /* 0x0000100020207890 */ /* 0x000fe2000fffe03f */
[----:B------:R-:W-:Y:S02]  /*3860*/  SEL R5, R5, RZ, P2 ;  /* 0x000000ff05057207 */ /* 0x000fe40001000000 */
[----:B------:R-:W-:-:S06]  /*3870*/  LOP3.LUT R4, R4, R9, RZ, 0x3c, !PT ;  /* 0x0000000904047212 */ /* 0x000fcc00078e3cff */
[----:B------:R2:W-:Y:S02]  /*3880*/  UTMALDG.4D [UR32], [UR6], desc[UR8] ;  /* 0x00000820060075b4 */ /* 0x0005e40008019000 */
[----:B--2---:R-:W-:Y:S01]  /*3890*/  NOP ;  /* 0x0000000000007918 */ /* 0x004fe20000000000 */
.L_x_27:
[----:B------:R-:W-:-:S07]  /*38a0*/  IADD3 R6, R6, -0x1, RZ ;  /* 0xffffffff06067810 */ /* 0x000fce0007ffe0ff */
.L_x_26:
[----:B------:R-:W-:Y:S01]  /*38b0*/  IADD3 R11, R11, 0x1, RZ ;  /* 0x000000010b0b7810 */ /* 0x000fe20007ffe0ff */
[----:B------:R-:W-:Y:S05]  /*38c0*/  WARPSYNC.ALL ;  /* 0x0000000000007948 */ /* 0x000fea0003800000 */
[----:B------:R-:W-:-:S04]  /*38d0*/  ISETP.NE.AND P2, PT, R11, 0x4, PT ;  /* 0x000000040b00780c */ /* 0x000fc80003f45270 */
[----:B-1----:R-:W-:Y:S02]  /*38e0*/  SEL R0, RZ, 0x1, P2 ;  /* 0x00000001ff007807 */ /* 0x002fe40001000000 */
[----:B------:R-:W-:Y:S02]  /*38f0*/  SEL R11, R11, RZ, P2 ;  /* 0x000000ff0b0b7207 */ /* 0x000fe40001000000 */
[----:B------:R-:W-:Y:S02]  /*3900*/  LOP3.LUT R3, R3, R0, RZ, 0x3c, !PT ;  /* 0x0000000003037212 */ /* 0x000fe400078e3cff */
[----:B------:R-:W-:Y:S01]  /*3910*/  FMNMX R0, R24, R21, !PT ;  /* 0x0000001518007209 */ /* 0x000fe20007800000 */
[----:B------:R-:W-:Y:S01]  /*3920*/  BSSY B0, `(.L_x_30) ;  /* 0x0000064000007945 */ /* 0x000fe20003800000 */
        /* <DEDUP_REMOVED lines=63> */
[----:B------:R-:W-:Y:S01]  /*3d20*/  LEA R110, R11, R2, 0x3 ;  /* 0x000000020b6e7211 */ /* 0x000fe200078e18ff */
[----:B------:R-:W1:Y:S01]  /*3d30*/  SHFL.BFLY PT, R9, R18, 0x1, 0x1f ;  /* 0x0c201f0012097f89 */ /* 0x000e6200000e0000 */
[----:B------:R-:W-:-:S03]  /*3d40*/  SHF.L.U32 R105, R3, 0x1f, RZ ;  /* 0x0000001f03697819 */ /* 0x000fc600000006ff */
[----:B------:R-:W2:Y:S01]  /*3d50*/  SHFL.BFLY PT, R23, R20, 0x1, 0x1f ;  /* 0x0c201f0014177f89 */ /* 0x000ea200000e0000 */
[----:B-1----:R-:W-:Y:S02]  /*3d60*/  FMNMX R22, R18, R9, !PT ;  /* 0x0000000912167209 */ /* 0x002fe40007800000 */
[----:B--2---:R-:W-:-:S03]  /*3d70*/  FMNMX R23, R20, R23, !PT ;  /* 0x0000001714177209 */ /* 0x004fc60007800000 */
[----:B------:R-:W1:Y:S04]  /*3d80*/  SHFL.BFLY PT, R9, R22, 0x2, 0x1f ;  /* 0x0c401f0016097f89 */ /* 0x000e6800000e0000 */
[----:B------:R-:W2:Y:S01]  /*3d90*/  SHFL.BFLY PT, R104, R23, 0x2, 0x1f ;  /* 0x0c401f0017687f89 */ /* 0x000ea200000e0000 */
[----:B-1----:R-:W-:Y:S02]  /*3da0*/  FMNMX R0, R22, R9, !PT ;  /* 0x0000000916007209 */ /* 0x002fe40007800000 */
[----:B--2---:R-:W-:Y:S01]  /*3db0*/  FMNMX R9, R23, R104, !PT ;  /* 0x0000006817097209 */ /* 0x004fe20007800000 */
[----:B------:R-:W-:Y:S01]  /*3dc0*/  IMAD R104, R10, 0x8, R15 ;  /* 0x000000080a687824 */ /* 0x000fe200078e020f */
[----:B------:R-:W-:Y:S02]  /*3dd0*/  FSETP.NEU.AND P2, PT, R0, -INF , PT ;  /* 0xff8000000000780b */ /* 0x000fe40003f4d000 */
[----:B------:R-:W-:-:S02]  /*3de0*/  FSETP.NEU.AND P3, PT, R9, -INF , PT ;  /* 0xff8000000900780b */ /* 0x000fc40003f6d000 */
[----:B------:R-:W-:Y:S02]  /*3df0*/  PRMT R104, RZ, 0x654, R104 ;  /* 0x00000654ff687816 */ /* 0x000fe40000000068 */
[----:B------:R-:W-:Y:S02]  /*3e00*/  FSEL R106, R0, RZ, P2 ;  /* 0x000000ff006a7208 */ /* 0x000fe40001000000 */
[----:B------:R-:W-:Y:S01]  /*3e10*/  FSEL R108, R9, RZ, P3 ;  /* 0x000000ff096c7208 */ /* 0x000fe20001800000 */
[----:B------:R1:W-:Y:S02]  /*3e20*/  SYNCS.ARRIVE.TRANS64.RED.A1T0 RZ, [R104+URZ], RZ ;  /* 0x000000ff68ff79a7 */ /* 0x0003e4000810043f */
[----:B------:R-:W-:Y:S02]  /*3e30*/  FADD R18, -R106, R21 ;  /* 0x000000156a127221 */ /* 0x000fe40000000100 */
[----:B------:R-:W-:Y:S02]  /*3e40*/  FADD R19, -R108, R19 ;  /* 0x000000136c137221 */ /* 0x000fe40000000100 */
[----:B------:R-:W-:Y:S01]  /*3e50*/  FMUL R20, R18, UR15 ;  /* 0x0000000f12147c20 */ /* 0x000fe20008400000 */
[----:B------:R-:W-:Y:S01]  /*3e60*/  FMUL R18, R108, UR15 ;  /* 0x0000000f6c127c20 */ /* 0x000fe20008400000 */
[----:B------:R-:W2:Y:S01]  /*3e70*/  SYNCS.PHASECHK.TRANS64.TRYWAIT P6, [R110+URZ+0x9000], R105 ;  /* 0x009000696e0075a7 */ /* 0x000ea200080c017f */
[----:B------:R-:W-:-:S02]  /*3e80*/  FMUL R19, R19, UR15 ;  /* 0x0000000f13137c20 */ /* 0x000fc40008400000 */
[----:B------:R-:W-:Y:S01]  /*3e90*/  FSETP.GEU.AND P2, PT, R20, -126, PT ;  /* 0xc2fc00001400780b */ /* 0x000fe20003f4e000 */
[--C-:B------:R-:W-:Y:S01]  /*3ea0*/  FFMA R22, R26, UR15, -R18.reuse ;  /* 0x0000000f1a167c23 */ /* 0x100fe20008000812 */
[--C-:B------:R-:W-:Y:S01]  /*3eb0*/  FFMA R23, R27, UR15, -R18.reuse ;  /* 0x0000000f1b177c23 */ /* 0x100fe20008000812 */
[----:B------:R-:W-:Y:S01]  /*3ec0*/  FSETP.GEU.AND P3, PT, R19, -126, PT ;  /* 0xc2fc00001300780b */ /* 0x000fe20003f6e000 */
[----:B------:R-:W-:Y:S02]  /*3ed0*/  FFMA R30, R30, UR15, -R18 ;  /* 0x0000000f1e1e7c23 */ /* 0x000fe40008000812 */
[----:B------:R-:W-:Y:S02]  /*3ee0*/  FSETP.GEU.AND P4, PT, R22, -126, PT ;  /* 0xc2fc00001600780b */ /* 0x000fe40003f8e000 */
[----:B------:R-:W-:-:S05]  /*3ef0*/  FSETP.GEU.AND P5, PT, R23, -126, PT ;  /* 0xc2fc00001700780b */ /* 0x000fca0003fae000 */
[----:B------:R-:W-:-:S03]  /*3f00*/  @!P2 FMUL R20, R20, 0.5 ;  /* 0x3f0000001414a820 */ /* 0x000fc60000400000 */
[----:B------:R-:W-:-:S03]  /*3f10*/  @!P3 FMUL R19, R19, 0.5 ;  /* 0x3f0000001313b820 */ /* 0x000fc60000400000 */
[----:B------:R-:W3:Y:S01]  /*3f20*/  MUFU.EX2 R20, R20 ;  /* 0x0000001400147308 */ /* 0x000ee20000000800 */
[----:B------:R-:W-:-:S07]  /*3f30*/  @!P4 FMUL R22, R22, 0.5 ;  /* 0x3f0000001616c820 */ /* 0x000fce0000400000 */
[----:B------:R1:W4:Y:S02]  /*3f40*/  MUFU.EX2 R21, R19 ;  /* 0x0000001300157308 */ /* 0x0003240000000800 */
[----:B-123--:R-:W-:Y:S05]  /*3f50*/  @!P6 BRA `(.L_x_31) ;  /* 0x0000003000fce947 */ /* 0x00efea0003800000 */
.L_x_67:
[----:B------:R-:W-:Y:S05]  /*3f60*/  BSYNC B0 ;  /* 0x0000000000007941 */ /* 0x000fea0003800000 */
.L_x_30:
[--C-:B------:R-:W-:Y:S01]  /*3f70*/  FFMA R31, R31, UR15, -R18.reuse ;  /* 0x0000000f1f1f7c23 */ /* 0x100fe20008000812 */
[----:B------:R-:W-:Y:S01]  /*3f80*/  @!P2 FMUL R20, R20, R20 ;  /* 0x000000141414a220 */ /* 0x000fe20000400000 */
[----:B------:R-:W-:Y:S01]  /*3f90*/  FMUL R19, R106, UR15 ;  /* 0x0000000f6a137c20 */ /* 0x000fe20008400000 */
[----:B------:R-:W-:Y:S01]  /*3fa0*/  FSETP.GEU.AND P6, PT, R30, -126, PT ;  /* 0xc2fc00001e00780b */ /* 0x000fe20003fce000 */
[----:B------:R-:W-:Y:S01]  /*3fb0*/  @!P5 FMUL R23, R23, 0.5 ;  /* 0x3f0000001717d820 */ /* 0x000fe20000400000 */
[----:B------:R-:W-:Y:S01]  /*3fc0*/  FSETP.GEU.AND P2, PT, R31, -126, PT ;  /* 0xc2fc00001f00780b */ /* 0x000fe20003f4e000 */
[--C-:B------:R-:W-:Y:S01]  /*3fd0*/  FFMA R106, R28, UR15, -R19.reuse ;  /* 0x0000000f1c6a7c23 */ /* 0x100fe20008000813 */
[--C-:B------:R-:W-:Y:S01]  /*3fe0*/  FFMA R28, R32, UR15, -R19.reuse ;  /* 0x0000000f201c7c23 */ /* 0x100fe20008000813 */
[----:B------:R-:W2:Y:S01]  /*3ff0*/  MUFU.EX2 R22, R22 ;  /* 0x0000001600167308 */ /* 0x000ea20000000800 */
[--C-:B------:R-:W-:Y:S01]  /*4000*/  FFMA R37, R37, UR15, -R19.reuse ;  /* 0x0000000f25257c23 */ /* 0x100fe20008000813 */
[--C-:B------:R-:W-:Y:S01]  /*4010*/  FFMA R24, R24, UR15, -R19.reuse ;  /* 0x0000000f18187c23 */ /* 0x100fe20008000813 */
[--C-:B------:R-:W-:Y:S01]  /*4020*/  FFMA R25, R25, UR15, -R19.reuse ;  /* 0x0000000f19197c23 */ /* 0x100fe20008000813 */
[----:B----4-:R-:W-:Y:S01]  /*4030*/  @!P3 FMUL R21, R21, R21 ;  /* 0x000000151515b220 */ /* 0x010fe20000400000 */
[--C-:B------:R-:W-:Y:S01]  /*4040*/  FFMA R26, R29, UR15, -R19.reuse ;  /* 0x0000000f1d1a7c23 */ /* 0x100fe20008000813 */
[--C-:B------:R-:W-:Y:S01]  /*4050*/  FFMA R29, R33, UR15, -R19.reuse ;  /* 0x0000000f211d7c23 */ /* 0x100fe20008000813 */
[----:B------:R-:W-:Y:S01]  /*4060*/  FSETP.GEU.AND P3, PT, R24, -126, PT ;  /* 0xc2fc00001800780b */ /* 0x000fe20003f6e000 */
[----:B------:R-:W-:Y:S01]  /*4070*/  @!P6 FMUL R30, R30, 0.5 ;  /* 0x3f0000001e1ee820 */ /* 0x000fe20000400000 */
[----:B------:R-:W3:Y:S01]  /*4080*/  MUFU.EX2 R23, R23 ;  /* 0x0000001700177308 */ /* 0x000ee20000000800 */
[----:B------:R-:W-:Y:S01]  /*4090*/  @!P2 FMUL R31, R31, 0.5 ;  /* 0x3f0000001f1fa820 */ /* 0x000fe20000400000 */
[--C-:B------:R-:W-:Y:S01]  /*40a0*/  FFMA R32, R34, UR15, -R18.reuse ;  /* 0x0000000f22207c23 */ /* 0x100fe20008000812 */
[----:B------:R-:W-:Y:S01]  /*40b0*/  LEA R108, R11, UR14, 0x9 ;  /* 0x0000000e0b6c7c11 */ /* 0x000fe2000f8e48ff */
[----:B------:R-:W-:Y:S05]  /*40c0*/  WARPSYNC.ALL ;  /* 0x0000000000007948 */ /* 0x000fea0003800000 */
[----:B------:R-:W4:Y:S01]  /*40d0*/  MUFU.EX2 R31, R31 ;  /* 0x0000001f001f7308 */ /* 0x000f220000000800 */
[----:B--2---:R-:W-:Y:S01]  /*40e0*/  @!P4 FMUL R22, R22, R22 ;  /* 0x000000161616c220 */ /* 0x004fe20000400000 */
[----:B------:R-:W-:Y:S01]  /*40f0*/  FSETP.GEU.AND P4, PT, R25, -126, PT ;  /* 0xc2fc00001900780b */ /* 0x000fe20003f8e000 */
[----:B------:R-:W-:Y:S01]  /*4100*/  @!P3 FMUL R24, R24, 0.5 ;  /* 0x3f0000001818b820 */ /* 0x000fe20000400000 */
[----:B------:R-:W-:Y:S01]  /*4110*/  MOV R109, 0x80000020 ;  /* 0x80000020006d7802 */ /* 0x000fe20000000f00 */
[-C--:B------:R-:W-:Y:S01]  /*4120*/  FMUL R88, R88, R20.reuse ;  /* 0x0000001458587220 */ /* 0x080fe20000400000 */
[----:B------:R-:W-:Y:S01]  /*4130*/  R2UR UR6, R108 ;  /* 0x000000006c0672ca */ /* 0x000fe200000e0000 */
[-C--:B------:R-:W-:Y:S01]  /*4140*/  FMUL R89, R89, R20.reuse ;  /* 0x0000001459597220 */ /* 0x080fe20000400000 */
[----:B------:R-:W2:Y:S01]  /*4150*/  MUFU.EX2 R30, R30 ;  /* 0x0000001e001e7308 */ /* 0x000ea20000000800 */
[----:B---3--:R-:W-:Y:S01]  /*4160*/  @!P5 FMUL R23, R23, R23 ;  /* 0x000000171717d220 */ /* 0x008fe20000400000 */
[----:B------:R-:W-:Y:S01]  /*4170*/  FSETP.GEU.AND P5, PT, R106, -126, PT ;  /* 0xc2fc00006a00780b */ /* 0x000fe20003fae000 */
[-C--:B------:R-:W-:Y:S01]  /*4180*/  FMUL R92, R92, R20.reuse ;  /* 0x000000145c5c7220 */ /* 0x080fe20000400000 */
[----:B------:R-:W-:Y:S01]  /*4190*/  R2UR UR7, R109 ;  /* 0x000000006d0772ca */ /* 0x000fe200000e0000 */
[-C--:B------:R-:W-:Y:S01]  /*41a0*/  FMUL R93, R93, R20.reuse ;  /* 0x000000145d5d7220 */ /* 0x080fe20000400000 */
[-C--:B------:R-:W-:Y:S01]  /*41b0*/  FMUL R96, R96, R20.reuse ;  /* 0x0000001460607220 */ /* 0x080fe20000400000 */
[----:B------:R-:W-:Y:S01]  /*41c0*/  @!P4 FMUL R25, R25, 0.5 ;  /* 0x3f0000001919c820 */ /* 0x000fe20000400000 */
[----:B-1----:R1:W3:Y:S01]  /*41d0*/  MUFU.EX2 R105, R24 ;  /* 0x0000001800697308 */ /* 0x0022e20000000800 */
[----:B----4-:R-:W-:Y:S01]  /*41e0*/  @!P2 FMUL R31, R31, R31 ;  /* 0x0000001f1f1fa220 */ /* 0x010fe20000400000 */
[----:B------:R-:W-:Y:S01]  /*41f0*/  FSETP.GEU.AND P2, PT, R28, -126, PT ;  /* 0xc2fc00001c00780b */ /* 0x000fe20003f4e000 */
[-C--:B------:R-:W-:Y:S01]  /*4200*/  FMUL R97, R97, R20.reuse ;  /* 0x0000001461617220 */ /* 0x080fe20000400000 */
[-C--:B------:R-:W-:Y:S01]  /*4210*/  FMUL R100, R100, R20.reuse ;  /* 0x0000001464647220 */ /* 0x080fe20000400000 */
[----:B------:R-:W-:Y:S01]  /*4220*/  FMUL R101, R101, R20 ;  /* 0x0000001465657220 */ /* 0x000fe20000400000 */
[-C--:B------:R-:W-:Y:S01]  /*4230*/  FMUL R90, R90, R21.reuse ;  /* 0x000000155a5a7220 */ /* 0x080fe20000400000 */
[----:B------:R-:W-:Y:S01]  /*4240*/  @!P5 FMUL R106, R106, 0.5 ;  /* 0x3f0000006a6ad820 */ /* 0x000fe20000400000 */
[----:B------:R-:W4:Y:S01]  /*4250*/  MUFU.EX2 R104, R25 ;  /* 0x0000001900687308 */ /* 0x000f220000000800 */
[----:B--2---:R-:W-:Y:S01]  /*4260*/  @!P6 FMUL R30, R30, R30 ;  /* 0x0000001e1e1ee220 */ /* 0x004fe20000400000 */
[----:B------:R-:W-:Y:S01]  /*4270*/  FSETP.GEU.AND P6, PT, R26, -126, PT ;  /* 0xc2fc00001a00780b */ /* 0x000fe20003fce000 */
[--C-:B-1----:R-:W-:Y:S01]  /*4280*/  FFMA R24, R42, UR15, -R18.reuse ;  /* 0x0000000f2a187c23 */ /* 0x102fe20008000812 */
[--C-:B------:R-:W-:Y:S01]  /*4290*/  FFMA R42, R43, UR15, -R18.reuse ;  /* 0x0000000f2b2a7c23 */ /* 0x100fe20008000812 */
[--C-:B------:R-:W-:Y:S01]  /*42a0*/  FFMA R43, R45, UR15, -R19.reuse ;  /* 0x0000000f2d2b7c23 */ /* 0x100fe20008000813 */
[----:B------:R-:W-:Y:S01]  /*42b0*/  FMUL R91, R91, R21 ;  /* 0x000000155b5b7220 */ /* 0x000fe20000400000 */
[----:B------:R-:W-:Y:S01]  /*42c0*/  @!P2 FMUL R28, R28, 0.5 ;  /* 0x3f0000001c1ca820 */ /* 0x000fe20000400000 */
[----:B------:R-:W1:Y:S01]  /*42d0*/  MUFU.EX2 R106, R106 ;  /* 0x0000006a006a7308 */ /* 0x000e620000000800 */
[----:B---3--:R-:W-:Y:S01]  /*42e0*/  @!P3 FMUL R105, R105, R105 ;  /* 0x000000696969b220 */ /* 0x008fe20000400000 */
[----:B------:R-:W-:Y:S01]  /*42f0*/  FSETP.GEU.AND P3, PT, R29, -126, PT ;  /* 0xc2fc00001d00780b */ /* 0x000fe20003f6e000 */
[-C--:B------:R-:W-:Y:S01]  /*4300*/  FMUL R94, R94, R21.reuse ;  /* 0x000000155e5e7220 */ /* 0x080fe20000400000 */
[-C--:B------:R-:W-:Y:S01]  /*4310*/  FMUL R95, R95, R21.reuse ;  /* 0x000000155f5f7220 */ /* 0x080fe20000400000 */
[-C--:B------:R-:W-:Y:S01]  /*4320*/  FMUL R98, R98, R21.reuse ;  /* 0x0000001562627220 */ /* 0x080fe20000400000 */
[-C--:B------:R-:W-:Y:S01]  /*4330*/  FMUL R99, R99, R21.reuse ;  /* 0x0000001563637220 */ /* 0x080fe20000400000 */
[----:B------:R-:W-:Y:S01]  /*4340*/  @!P6 FMUL R26, R26, 0.5 ;  /* 0x3f0000001a1ae820 */ /* 0x000fe20000400000 */
[----:B------:R-:W2:Y:S01]  /*4350*/  MUFU.EX2 R28, R28 ;  /* 0x0000001c001c7308 */ /* 0x000ea20000000800 */
[----:B----4-:R-:W-:Y:S01]  /*4360*/  @!P4 FMUL R104, R104, R104 ;  /* 0x000000686868c220 */ /* 0x010fe20000400000 */
[----:B------:R-:W-:Y:S01]  /*4370*/  FSETP.GEU.AND P4, PT, R32, -126, PT ;  /* 0xc2fc00002000780b */ /* 0x000fe20003f8e000 */
[-C--:B------:R-:W-:Y:S01]  /*4380*/  FMUL R102, R102, R21.reuse ;  /* 0x0000001566667220 */ /* 0x080fe20000400000 */
[----:B------:R-:W-:Y:S01]  /*4390*/  FMUL R103, R103, R21 ;  /* 0x0000001567677220 */ /* 0x000fe20000400000 */
[----:B------:R-:W-:Y:S01]  /*43a0*/  F2FP.BF16.F32.PACK_AB R25, R23, R22 ;  /* 0x000000161719723e */ /* 0x000fe200000010ff */
[--C-:B------:R-:W-:Y:S01]  /*43b0*/  FFMA R35, R35, UR15, -R18.reuse ;  /* 0x0000000f23237c23 */ /* 0x100fe20008000812 */
[----:B------:R-:W-:Y:S01]  /*43c0*/  F2FP.BF16.F32.PACK_AB R27, R31, R30 ;  /* 0x0000001e1f1b723e */ /* 0x000fe200000010ff */
[----:B------:R-:W3:Y:S01]  /*43d0*/  MUFU.EX2 R33, R26 ;  /* 0x0000001a00217308 */ /* 0x000ee20000000800 */
[----:B-1----:R-:W-:Y:S01]  /*43e0*/  @!P5 FMUL R106, R106, R106 ;  /* 0x0000006a6a6ad220 */ /* 0x002fe20000400000 */
[----:B------:R-:W-:Y:S01]  /*43f0*/  @!P3 FMUL R29, R29, 0.5 ;  /* 0x3f0000001d1db820 */ /* 0x000fe20000400000 */
[----:B------:R-:W-:Y:S01]  /*4400*/  FSETP.GEU.AND P5, PT, R35, -126, PT ;  /* 0xc2fc00002300780b */ /* 0x000fe20003fae000 */
[--C-:B------:R-:W-:Y:S01]  /*4410*/  FFMA R34, R36, UR15, -R19.reuse ;  /* 0x0000000f24227c23 */ /* 0x100fe20008000813 */
[--C-:B------:R-:W-:Y:S01]  /*4420*/  FFMA R36, R38, UR15, -R18.reuse ;  /* 0x0000000f26247c23 */ /* 0x100fe20008000812 */
[--C-:B------:R-:W-:Y:S01]  /*4430*/  FFMA R39, R39, UR15, -R18.reuse ;  /* 0x0000000f27277c23 */ /* 0x100fe20008000812 */
[----:B------:R-:W-:Y:S01]  /*4440*/  @!P4 FMUL R32, R32, 0.5 ;  /* 0x3f0000002020c820 */ /* 0x000fe20000400000 */
[----:B------:R-:W1:Y:S01]  /*4450*/  MUFU.EX2 R29, R29 ;  /* 0x0000001d001d7308 */ /* 0x000e620000000800 */
[----:B--2---:R-:W-:Y:S01]  /*4460*/  @!P2 FMUL R28, R28, R28 ;  /* 0x0000001c1c1ca220 */ /* 0x004fe20000400000 */
[----:B------:R-:W-:Y:S01]  /*4470*/  FSETP.GEU.AND P2, PT, R37, -126, PT ;  /* 0xc2fc00002500780b */ /* 0x000fe20003f4e000 */
[--C-:B------:R-:W-:Y:S01]  /*4480*/  FFMA R38, R40, UR15, -R19.reuse ;  /* 0x0000000f28267c23 */ /* 0x100fe20008000813 */
[--C-:B------:R-:W-:Y:S01]  /*4490*/  FFMA R41, R41, UR15, -R19.reuse ;  /* 0x0000000f29297c23 */ /* 0x100fe20008000813 */
[--C-:B------:R-:W-:Y:S01]  /*44a0*/  FFMA R40, R44, UR15, -R19.reuse ;  /* 0x0000000f2c287c23 */ /* 0x100fe20008000813 */
[--C-:B------:R-:W-:Y:S01]  /*44b0*/  FFMA R44, R46, UR15, -R18.reuse ;  /* 0x0000000f2e2c7c23 */ /* 0x100fe20008000812 */
[--C-:B------:R-:W-:Y:S01]  /*44c0*/  FFMA R47, R47, UR15, -R18.reuse ;  /* 0x0000000f2f2f7c23 */ /* 0x100fe20008000812 */
[----:B------:R-:W2:Y:S01]  /*44d0*/  MUFU.EX2 R32, R32 ;  /* 0x0000002000207308 */ /* 0x000ea20000000800 */
[----:B---3--:R-:W-:Y:S01]  /*44e0*/  @!P6 FMUL R33, R33, R33 ;  /* 0x000000212121e220 */ /* 0x008fe20000400000 */
[----:B------:R-:W-:Y:S01]  /*44f0*/  FSETP.GEU.AND P6, PT, R34, -126, PT ;  /* 0xc2fc00002200780b */ /* 0x000fe20003fce000 */
[----:B------:R-:W-:Y:S01]  /*4500*/  @!P5 FMUL R35, R35, 0.5 ;  /* 0x3f0000002323d820 */ /* 0x000fe20000400000 */
[--C-:B------:R-:W-:Y:S01]  /*4510*/  FFMA R46, R48, UR15, -R19.reuse ;  /* 0x0000000f302e7c23 */ /* 0x100fe20008000813 */
[--C-:B------:R-:W-:Y:S01]  /*4520*/  FFMA R49, R49, UR15, -R19.reuse ;  /* 0x0000000f31317c23 */ /* 0x100fe20008000813 */
[----:B------:R-:W-:Y:S01]  /*4530*/  F2FP.BF16.F32.PACK_AB R26, R33, R106 ;  /* 0x0000006a211a723e */ /* 0x000fe200000010ff */
[----:B------:R-:W-:Y:S01]  /*4540*/  @!P2 FMUL R37, R37, 0.5 ;  /* 0x3f0000002525a820 */ /* 0x000fe20000400000 */
[--C-:B------:R-:W-:Y:S01]  /*4550*/  FFMA R48, R50, UR15, -R18.reuse ;  /* 0x0000000f32307c23 */ /* 0x100fe20008000812 */
[----:B-1----:R-:W-:Y:S01]  /*4560*/  @!P3 FMUL R29, R29, R29 ;  /* 0x0000001d1d1db220 */ /* 0x002fe20000400000 */
[----:B------:R-:W-:Y:S01]  /*4570*/  FSETP.GEU.AND P3, PT, R36, -126, PT ;  /* 0xc2fc00002400780b */ /* 0x000fe20003f6e000 */
[----:B------:R-:W1:Y:S01]  /*4580*/  MUFU.EX2 R35, R35 ;  /* 0x0000002300237308 */ /* 0x000e620000000800 */
[--C-:B------:R-:W-:Y:S01]  /*4590*/  FFMA R51, R51, UR15, -R18.reuse ;  /* 0x0000000f33337c23 */ /* 0x100fe20008000812 */
[--C-:B------:R-:W-:Y:S01]  /*45a0*/  FFMA R50, R52, UR15, -R19.reuse ;  /* 0x0000000f34327c23 */ /* 0x100fe20008000813 */
[--C-:B------:R-:W-:Y:S01]  /*45b0*/  FFMA R53, R53, UR15, -R19.reuse ;  /* 0x0000000f35357c23 */ /* 0x100fe20008000813 */
[----:B------:R-:W-:Y:S01]  /*45c0*/  @!P6 FMUL R34, R34, 0.5 ;  /* 0x3f0000002222e820 */ /* 0x000fe20000400000 */
[--C-:B------:R-:W-:Y:S01]  /*45d0*/  FFMA R52, R54, UR15, -R18.reuse ;  /* 0x0000000f36347c23 */ /* 0x100fe20008000812 */
[----:B--2---:R-:W-:Y:S01]  /*45e0*/  @!P4 FMUL R32, R32, R32 ;  /* 0x000000202020c220 */ /* 0x004fe20000400000 */
[----:B------:R-:W-:Y:S01]  /*45f0*/  FSETP.GEU.AND P4, PT, R39, -126, PT ;  /* 0xc2fc00002700780b */ /* 0x000fe20003f8e000 */
[----:B------:R-:W2:Y:S01]  /*4600*/  MUFU.EX2 R37, R37 ;  /* 0x0000002500257308 */ /* 0x000ea20000000800 */
[--C-:B------:R-:W-:Y:S01]  /*4610*/  FFMA R55, R55, UR15, -R18.reuse ;  /* 0x0000000f37377c23 */ /* 0x100fe20008000812 */
[--C-:B------:R-:W-:Y:S01]  /*4620*/  FFMA R54, R56, UR15, -R19.reuse ;  /* 0x0000000f38367c23 */ /* 0x100fe20008000813 */
[--C-:B------:R-:W-:Y:S01]  /*4630*/  FFMA R57, R57, UR15, -R19.reuse ;  /* 0x0000000f39397c23 */ /* 0x100fe20008000813 */
[----:B------:R-:W-:Y:S01]  /*4640*/  @!P3 FMUL R36, R36, 0.5 ;  /* 0x3f0000002424b820 */ /* 0x000fe20000400000 */
[--C-:B------:R-:W-:Y:S01]  /*4650*/  FFMA R56, R58, UR15, -R18.reuse ;  /* 0x0000000f3a387c23 */ /* 0x100fe20008000812 */
[--C-:B------:R-:W-:Y:S01]  /*4660*/  FFMA R59, R59, UR15, -R18.reuse ;  /* 0x0000000f3b3b7c23 */ /* 0x100fe20008000812 */
[--C-:B------:R-:W-:Y:S01]  /*4670*/  FFMA R58, R60, UR15, -R19.reuse ;  /* 0x0000000f3c3a7c23 */ /* 0x100fe20008000813 */
[----:B------:R-:W3:Y:S01]  /*4680*/  MUFU.EX2 R34, R34 ;  /* 0x0000002200227308 */ /* 0x000ee20000000800 */
[----:B-1----:R-:W-:Y:S01]  /*4690*/  @!P5 FMUL R35, R35, R35 ;  /* 0x000000232323d220 */ /* 0x002fe20000400000 */
[----:B------:R-:W-:Y:S01]  /*46a0*/  FSETP.GEU.AND P5, PT, R38, -126, PT ;  /* 0xc2fc00002600780b */ /* 0x000fe20003fae000 */
[--C-:B------:R-:W-:Y:S01]  /*46b0*/  FFMA R61, R61, UR15, -R19.reuse ;  /* 0x0000000f3d3d7c23 */ /* 0x100fe20008000813 */
[----:B------:R-:W-:Y:S01]  /*46c0*/  @!P4 FMUL R39, R39, 0.5 ;  /* 0x3f0000002727c820 */ /* 0x000fe20000400000 */
[--C-:B------:R-:W-:Y:S01]  /*46d0*/  FFMA R60, R62, UR15, -R18.reuse ;  /* 0x0000000f3e3c7c23 */ /* 0x100fe20008000812 */
[--C-:B------:R-:W-:Y:S01]  /*46e0*/  FFMA R63, R63, UR15, -R18.reuse ;  /* 0x0000000f3f3f7c23 */ /* 0x100fe20008000812 */
[--C-:B------:R-:W-:Y:S01]  /*46f0*/  FFMA R64, R64, UR15, -R19.reuse ;  /* 0x0000000f40407c23 */ /* 0x100fe20008000813 */
[----:B------:R-:W1:Y:S01]  /*4700*/  MUFU.EX2 R36, R36 ;  /* 0x0000002400247308 */ /* 0x000e620000000800 */
        /* <DEDUP_REMOVED lines=8> */
[----:B---3--:R-:W-:Y:S01]  /*4790*/  @!P6 FMUL R34, R34, R34 ;  /* 0x000000222222e220 */ /* 0x008fe20000400000 */
[----:B------:R-:W-:Y:S01]  /*47a0*/  FSETP.GEU.AND P6, PT, R41, -126, PT ;  /* 0xc2fc00002900780b */ /* 0x000fe20003fce000 */
[--C-:B------:R-:W-:Y:S01]  /*47b0*/  FFMA R69, R69, UR15, -R19.reuse ;  /* 0x0000000f45457c23 */ /* 0x100fe20008000813 */
[--C-:B------:R-:W-:Y:S01]  /*47c0*/  FFMA R68, R70, UR15, -R18.reuse ;  /* 0x0000000f46447c23 */ /* 0x100fe20008000812 */
[--C-:B------:R-:W-:Y:S01]  /*47d0*/  FFMA R71, R71, UR15, -R18.reuse ;  /* 0x0000000f47477c23 */ /* 0x100fe20008000812 */
[--C-:B------:R-:W-:Y:S01]  /*47e0*/  FFMA R70, R72, UR15, -R19.reuse ;  /* 0x0000000f48467c23 */ /* 0x100fe20008000813 */
[----:B------:R-:W-:Y:S01]  /*47f0*/  @!P2 FMUL R24, R24, 0.5 ;  /* 0x3f0000001818a820 */ /* 0x000fe20000400000 */
[----:B------:R-:W3:Y:S01]  /*4800*/  MUFU.EX2 R38, R38 ;  /* 0x0000002600267308 */ /* 0x000ee20000000800 */
[----:B-1----:R-:W-:Y:S01]  /*4810*/  @!P3 FMUL R36, R36, R36 ;  /* 0x000000242424b220 */ /* 0x002fe20000400000 */
[----:B------:R-:W-:Y:S01]  /*4820*/  FSETP.GEU.AND P3, PT, R42, -126, PT ;  /* 0xc2fc00002a00780b */ /* 0x000fe20003f6e000 */
[----:B------:R-:W-:Y:S01]  /*4830*/  FFMA R73, R73, UR15, -R19 ;  /* 0x0000000f49497c23 */ /* 0x000fe20008000813 */
[----:B------:R-:W-:Y:S01]  /*4840*/  FFMA R74, R74, UR15, -R18 ;  /* 0x0000000f4a4a7c23 */ /* 0x000fe20008000812 */
[----:B------:R-:W-:Y:S01]  /*4850*/  FFMA R14, R21, R14, R22 ;  /* 0x0000000e150e7223 */ /* 0x000fe20000000016 */
[----:B------:R-:W-:Y:S01]  /*4860*/  MOV R21, 0x80000020 ;  /* 0x8000002000157802 */ /* 0x000fe20000000f00 */
[----:B------:R-:W-:Y:S01]  /*4870*/  @!P6 FMUL R41, R41, 0.5 ;  /* 0x3f0000002929e820 */ /* 0x000fe20000400000 */
[----:B------:R1:W4:Y:S01]  /*4880*/  MUFU.EX2 R45, R24 ;  /* 0x00000018002d7308 */ /* 0x0003220000000800 */
[----:B--2---:R-:W-:Y:S01]  /*4890*/  @!P4 FMUL R39, R39, R39 ;  /* 0x000000272727c220 */ /* 0x004fe20000400000 */
[----:B------:R-:W-:Y:S01]  /*48a0*/  FSETP.GEU.AND P4, PT, R40, -126, PT ;  /* 0xc2fc00002800780b */ /* 0x000fe20003f8e000 */
[----:B------:R-:W-:Y:S01]  /*48b0*/  FADD R23, R14, R23 ;  /* 0x000000170e177221 */ /* 0x000fe20000000000 */
[----:B------:R-:W-:Y:S01]  /*48c0*/  FFMA R22, R76, UR15, -R19 ;  /* 0x0000000f4c167c23 */ /* 0x000fe20008000813 */
[--C-:B------:R-:W-:Y:S01]  /*48d0*/  FFMA R75, R75, UR15, -R18.reuse ;  /* 0x0000000f4b4b7c23 */ /* 0x100fe20008000812 */
[----:B------:R-:W-:Y:S01]  /*48e0*/  FFMA R78, R78, UR15, -R18 ;  /* 0x0000000f4e4e7c23 */ /* 0x000fe20008000812 */
[----:B------:R-:W-:Y:S01]  /*48f0*/  @!P3 FMUL R42, R42, 0.5 ;  /* 0x3f0000002a2ab820 */ /* 0x000fe20000400000 */
[----:B------:R-:W2:Y:S01]  /*4900*/  MUFU.EX2 R41, R41 ;  /* 0x0000002900297308 */ /* 0x000ea20000000800 */
[----:B-1----:R-:W-:Y:S01]  /*4910*/  F2FP.BF16.F32.PACK_AB R24, R104, R105 ;  /* 0x000000696818723e */ /* 0x002fe200000010ff */
[----:B---3--:R-:W-:Y:S01]  /*4920*/  @!P5 FMUL R38, R38, R38 ;  /* 0x000000262626d220 */ /* 0x008fe20000400000 */
[----:B------:R-:W-:Y:S01]  /*4930*/  FSETP.GEU.AND P5, PT, R43, -126, PT ;  /* 0xc2fc00002b00780b */ /* 0x000fe20003fae000 */
[----:B------:R-:W-:Y:S01]  /*4940*/  FFMA R105, R20, R17, R105 ;  /* 0x0000001114697223 */ /* 0x000fe20000000069 */
[----:B------:R-:W-:Y:S01]  /*4950*/  WARPGROUP.ARRIVE ;  /* 0x00000000000079c5 */ /* 0x000fe20000000000 */
[----:B------:R-:W-:Y:S01]  /*4960*/  IADD3 R20, R108, 0x140, RZ ;  /* 0x000001406c147810 */ /* 0x000fe20007ffe0ff */
[----:B------:R-:W-:Y:S01]  /*4970*/  @!P4 FMUL R40, R40, 0.5 ;  /* 0x3f0000002828c820 */ /* 0x000fe20000400000 */
[----:B------:R-:W1:Y:S01]  /*4980*/  MUFU.EX2 R42, R42 ;  /* 0x0000002a002a7308 */ /* 0x000e620000000800 */
[----:B----4-:R-:W-:Y:S01]  /*4990*/  @!P2 FMUL R45, R45, R45 ;  /* 0x0000002d2d2da220 */ /* 0x010fe20000400000 */
[----:B------:R-:W-:Y:S01]  /*49a0*/  FSETP.GEU.AND P2, PT, R47, -126, PT ;  /* 0xc2fc00002f00780b */ /* 0x000fe20003f4e000 */
[----:B------:R-:W-:Y:S01]  /*49b0*/  HGMMA.64x32x16.F32.BF16 R88, R24, gdesc[UR4].tnspB, R88, gsb0 ;  /* 0x4060000418587df0 */ /* 0x000fe20008001858 */
[----:B------:R-:W-:Y:S01]  /*49c0*/  FADD R30, R23, R30 ;  /* 0x0000001e171e7221 */ /* 0x000fe20000000000 */
[----:B------:R-:W-:Y:S01]  /*49d0*/  FFMA R79, R79, UR15, -R18 ;  /* 0x0000000f4f4f7c23 */ /* 0x000fe20008000812 */
[----:B------:R-:W-:Y:S01]  /*49e0*/  FADD R105, R105, R104 ;  /* 0x0000006869697221 */ /* 0x000fe20000000000 */
[--C-:B------:R-:W-:Y:S01]  /*49f0*/  FFMA R80, R80, UR15, -R19.reuse ;  /* 0x0000000f50507c23 */ /* 0x100fe20008000813 */
[----:B------:R-:W-:Y:S01]  /*4a00*/  @!P5 FMUL R43, R43, 0.5 ;  /* 0x3f0000002b2bd820 */ /* 0x000fe20000400000 */
[----:B--2---:R-:W-:Y:S01]  /*4a10*/  @!P6 FMUL R41, R41, R41 ;  /* 0x000000292929e220 */ /* 0x004fe20000400000 */
[----:B------:R-:W-:Y:S01]  /*4a20*/  FSETP.GEU.AND P6, PT, R44, -126, PT ;  /* 0xc2fc00002c00780b */ /* 0x000fe20003fce000 */
[----:B------:R-:W2:Y:S01]  /*4a30*/  MUFU.EX2 R40, R40 ;  /* 0x0000002800287308 */ /* 0x000ea20000000800 */
[----:B------:R-:W-:Y:S01]  /*4a40*/  FADD R106, R105, R106 ;  /* 0x0000006a696a7221 */ /* 0x000fe20000000000 */
[--C-:B------:R-:W-:Y:S01]  /*4a50*/  FFMA R81, R81, UR15, -R19.reuse ;  /* 0x0000000f51517c23 */ /* 0x100fe20008000813 */
[----:B------:R-:W-:Y:S01]  /*4a60*/  FFMA R84, R84, UR15, -R19 ;  /* 0x0000000f54547c23 */ /* 0x000fe20008000813 */
[----:B------:R-:W-:Y:S01]  /*4a70*/  @!P2 FMUL R47, R47, 0.5 ;  /* 0x3f0000002f2fa820 */ /* 0x000fe20000400000 */
[----:B------:R-:W-:Y:S01]  /*4a80*/  FADD R33, R106, R33 ;  /* 0x000000216a217221 */ /* 0x000fe20000000000 */
[----:B-1----:R-:W-:Y:S01]  /*4a90*/  @!P3 FMUL R42, R42, R42 ;  /* 0x0000002a2a2ab220 */ /* 0x002fe20000400000 */
[----:B------:R-:W-:Y:S01]  /*4aa0*/  FSETP.GEU.AND P3, PT, R46, -126, PT ;  /* 0xc2fc00002e00780b */ /* 0x000fe20003f6e000 */
[----:B------:R-:W1:Y:S01]  /*4ab0*/  MUFU.EX2 R43, R43 ;  /* 0x0000002b002b7308 */ /* 0x000e620000000800 */
[----:B------:R-:W-:Y:S01]  /*4ac0*/  FFMA R85, R85, UR15, -R19 ;  /* 0x0000000f55557c23 */ /* 0x000fe20008000813 */
[--C-:B------:R-:W-:Y:S01]  /*4ad0*/  FFMA R82, R82, UR15, -R18.reuse ;  /* 0x0000000f52527c23 */ /* 0x100fe20008000812 */
[----:B------:R-:W-:Y:S01]  /*4ae0*/  FFMA R86, R86, UR15, -R18 ;  /* 0x0000000f56567c23 */ /* 0x000fe20008000812 */
[----:B------:R-:W-:Y:S01]  /*4af0*/  @!P6 FMUL R44, R44, 0.5 ;  /* 0x3f0000002c2ce820 */ /* 0x000fe20000400000 */
[----:B------:R-:W-:-:S03]  /*4b00*/  VIADD R10, R10, 0x1 ;  /* 0x000000010a0a7836 */ /* 0x000fc60000000000 */
[----:B------:R-:W3:Y:S01]  /*4b10*/  MUFU.EX2 R47, R47 ;  /* 0x0000002f002f7308 */ /* 0x000ee20000000800 */
[----:B--2---:R-:W-:Y:S01]  /*4b20*/  @!P4 FMUL R40, R40, R40 ;  /* 0x000000282828c220 */ /* 0x004fe20000400000 */
[----:B------:R-:W-:Y:S02]  /*4b30*/  FSETP.GEU.AND P4, PT, R49, -126, PT ;  /* 0xc2fc00003100780b */ /* 0x000fe40003f8e000 */
[----:B------:R-:W-:-:S04]  /*4b40*/  @!P3 FMUL R46, R46, 0.5 ;  /* 0x3f0000002e2eb820 */ /* 0x000fc80000400000 */
        /* <DEDUP_REMOVED lines=10> */
[----:B------:R-:W-:Y:S02]  /*4bf0*/  WARPGROUP.DEPBAR.LE gsb0, 0x0 ;  /* 0x00008000000079c5 */ /* 0x000fe40000010000 */
[----:B------:R-:W-:Y:S01]  /*4c00*/  VIADD R24, R108, 0x40 ;  /* 0x000000406c187836 */ /* 0x000fe20000000000 */
[----:B------:R-:W-:Y:S02]  /*4c10*/  MOV R25, 0x80000020 ;  /* 0x8000002000197802 */ /* 0x000fe40000000f00 */
[----:B------:R-:W-:Y:S01]  /*4c20*/  F2FP.BF16.F32.PACK_AB R26, R37, R34 ;  /* 0x00000022251a723e */ /* 0x000fe200000010ff */
[----:B------:R-:W2:Y:S01]  /*4c30*/  MUFU.EX2 R48, R48 ;  /* 0x0000003000307308 */ /* 0x000ea20000000800 */
[----:B------:R-:W-:Y:S01]  /*4c40*/  R2UR UR6, R24 ;  /* 0x00000000180672ca */ /* 0x000fe200000e0000 */
[----:B-1----:R-:W-:Y:S01]  /*4c50*/  @!P3 FMUL R46, R46, R46 ;  /* 0x0000002e2e2eb220 */ /* 0x002fe20000400000 */
[----:B------:R-:W-:Y:S01]  /*4c60*/  R2UR UR7, R25 ;  /* 0x00000000190772ca */ /* 0x000fe200000e0000 */
[----:B------:R-:W-:Y:S01]  /*4c70*/  @!P2 FMUL R50, R50, 0.5 ;  /* 0x3f0000003232a820 */ /* 0x000fe20000400000 */
[----:B------:R-:W-:Y:S01]  /*4c80*/  F2FP.BF16.F32.PACK_AB R24, R29, R28 ;  /* 0x0000001c1d18723e */ /* 0x000fe200000010ff */
[----:B------:R-:W-:Y:S01]  /*4c90*/  FADD R28, R33, R28 ;  /* 0x0000001c211c7221 */ /* 0x000fe20000000000 */
[----:B------:R-:W-:-:S02]  /*4ca0*/  F2FP.BF16.F32.PACK_AB R25, R35, R32 ;  /* 0x000000202319723e */ /* 0x000fc400000010ff */
[----:B------:R-:W-:Y:S01]  /*4cb0*/  F2FP.BF16.F32.PACK_AB R27, R39, R36 ;  /* 0x00000024271b723e */ /* 0x000fe200000010ff */
[----:B---3--:R-:W-:Y:S01]  /*4cc0*/  @!P4 FMUL R49, R49, R49 ;  /* 0x000000313131c220 */ /* 0x008fe20000400000 */
[----:B------:R-:W-:Y:S01]  /*4cd0*/  FSETP.GEU.AND P6, PT, R51, -126, PT ;  /* 0xc2fc00003300780b */ /* 0x000fe20003fce000 */
[----:B------:R-:W1:Y:S01]  /*4ce0*/  MUFU.EX2 R50, R50 ;  /* 0x0000003200327308 */ /* 0x000e620000000800 */
[----:B------:R-:W-:Y:S01]  /*4cf0*/  WARPGROUP.ARRIVE ;  /* 0x00000000000079c5 */ /* 0x000fe20000000000 */
[----:B------:R-:W-:Y:S01]  /*4d00*/  FSETP.GEU.AND P3, PT, R53, -126, PT ;  /* 0xc2fc00003500780b */ /* 0x000fe20003f6e000 */
[----:B------:R-:W-:Y:S01]  /*4d10*/  FADD R29, R28, R29 ;  /* 0x0000001d1c1d7221 */ /* 0x000fe20000000000 */
[----:B------:R-:W-:Y:S01]  /*4d20*/  FSETP.GEU.AND P4, PT, R52, -126, PT ;  /* 0xc2fc00003400780b */ /* 0x000fe20003f8e000 */
[----:B--2---:R-:W-:Y:S01]  /*4d30*/  @!P5 FMUL R48, R48, R48 ;  /* 0x000000303030d220 */ /* 0x004fe20000400000 */
[----:B------:R-:W-:Y:S01]  /*4d40*/  FSETP.GEU.AND P5, PT, R55, -126, PT ;  /* 0xc2fc00003700780b */ /* 0x000fe20003fae000 */
[----:B------:R-:W-:Y:S01]  /*4d50*/  HGMMA.64x32x16.F32.BF16 R88, R24, gdesc[UR4].tnspB, R88, gsb0 ;  /* 0x4060000418587df0 */ /* 0x000fe20008001858 */
[----:B------:R-:W-:-:S04]  /*4d60*/  FADD R34, R29, R34 ;  /* 0x000000221d227221 */ /* 0x000fc80000000000 */
[----:B------:R-:W-:Y:S01]  /*4d70*/  @!P6 FMUL R51, R51, 0.5 ;  /* 0x3f0000003333e820 */ /* 0x000fe20000400000 */
[----:B------:R-:W-:Y:S02]  /*4d80*/  FADD R37, R34, R37 ;  /* 0x0000002522257221 */ /* 0x000fe40000000000 */
[----:B------:R-:W-:Y:S02]  /*4d90*/  @!P3 FMUL R53, R53, 0.5 ;  /* 0x3f0000003535b820 */ /* 0x000fe40000400000 */
[----:B------:R-:W-:Y:S01]  /*4da0*/  @!P4 FMUL R52, R52, 0.5 ;  /* 0x3f0000003434c820 */ /* 0x000fe20000400000 */
[----:B------:R-:W2:Y:S01]  /*4db0*/  MUFU.EX2 R51, R51 ;  /* 0x0000003300337308 */ /* 0x000ea20000000800 */
[----:B------:R-:W-:Y:S01]  /*4dc0*/  @!P5 FMUL R55, R55, 0.5 ;  /* 0x3f0000003737d820 */ /* 0x000fe20000400000 */
[----:B-1----:R-:W-:Y:S01]  /*4dd0*/  @!P2 FMUL R50, R50, R50 ;  /* 0x000000323232a220 */ /* 0x002fe20000400000 */
[----:B------:R-:W-:-:S05]  /*4de0*/  FSETP.GEU.AND P2, PT, R57, -126, PT ;  /* 0xc2fc00003900780b */ /* 0x000fca0003f4e000 */
[----:B------:R-:W1:Y:S08]  /*4df0*/  MUFU.EX2 R53, R53 ;  /* 0x0000003500357308 */ /* 0x000e700000000800 */
[----:B------:R-:W3:Y:S01]  /*4e00*/  MUFU.EX2 R52, R52 ;  /* 0x0000003400347308 */ /* 0x000ee20000000800 */
[----:B--2---:R-:W-:Y:S01]  /*4e10*/  @!P6 FMUL R51, R51, R51 ;  /* 0x000000333333e220 */ /* 0x004fe20000400000 */
[----:B------:R-:W-:Y:S01]  /*4e20*/  FSETP.GEU.AND P6, PT, R54, -126, PT ;  /* 0xc2fc00003600780b */ /* 0x000fe20003fce000 */
[----:B------:R-:W-:-:S05]  /*4e30*/  @!P2 FMUL R57, R57, 0.5 ;  /* 0x3f0000003939a820 */ /* 0x000fca0000400000 */
[----:B------:R-:W2:Y:S01]  /*4e40*/  MUFU.EX2 R55, R55 ;  /* 0x0000003700377308 */ /* 0x000ea20000000800 */
[----:B-1----:R-:W-:Y:S01]  /*4e50*/  @!P3 FMUL R53, R53, R53 ;  /* 0x000000353535b220 */ /* 0x002fe20000400000 */
[----:B------:R-:W-:-:S05]  /*4e60*/  FSETP.GEU.AND P3, PT, R56, -126, PT ;  /* 0xc2fc00003800780b */ /* 0x000fca0003f6e000 */
[----:B------:R-:W-:Y:S01]  /*4e70*/  @!P6 FMUL R54, R54, 0.5 ;  /* 0x3f0000003636e820 */ /* 0x000fe20000400000 */
[----:B------:R-:W1:Y:S01]  /*4e80*/  MUFU.EX2 R57, R57 ;  /* 0x0000003900397308 */ /* 0x000e620000000800 */
[----:B---3--:R-:W-:Y:S01]  /*4e90*/  @!P4 FMUL R52, R52, R52 ;  /* 0x000000343434c220 */ /* 0x008fe20000400000 */
[----:B------:R-:W-:Y:S01]  /*4ea0*/  FSETP.GEU.AND P4, PT, R59, -126, PT ;  /* 0xc2fc00003b00780b */ /* 0x000fe20003f8e000 */
[----:B------:R-:W-:Y:S02]  /*4eb0*/  WARPGROUP.DEPBAR.LE gsb0, 0x0 ;  /* 0x00008000000079c5 */ /* 0x000fe40000010000 */
[----:B------:R-:W-:Y:S01]  /*4ec0*/  IMAD.MOV.U32 R25, RZ, RZ, -0x7fffffe0 ;  /* 0x80000020ff197424 */ /* 0x000fe200078e00ff */
[----:B------:R-:W-:Y:S01]  /*4ed0*/  IADD3 R24, R108, 0x80, RZ ;  /* 0x000000806c187810 */ /* 0x000fe20007ffe0ff */
[----:B--2---:R-:W-:Y:S01]  /*4ee0*/  @!P5 FMUL R55, R55, R55 ;  /* 0x000000373737d220 */ /* 0x004fe20000400000 */
[----:B------:R-:W-:Y:S01]  /*4ef0*/  F2FP.BF16.F32.PACK_AB R26, R43, R40 ;  /* 0x000000282b1a723e */ /* 0x000fe200000010ff */
[----:B------:R-:W2:Y:S01]  /*4f00*/  MUFU.EX2 R54, R54 ;  /* 0x0000003600367308 */ /* 0x000ea20000000800 */
[----:B------:R-:W-:Y:S01]  /*4f10*/  R2UR UR6, R24 ;  /* 0x00000000180672ca */ /* 0x000fe200000e0000 */
[----:B------:R-:W-:Y:S01]  /*4f20*/  @!P3 FMUL R56, R56, 0.5 ;  /* 0x3f0000003838b820 */ /* 0x000fe20000400000 */
[----:B------:R-:W-:-:S03]  /*4f30*/  R2UR UR7, R25 ;  /* 0x00000000190772ca */ /* 0x000fc600000e0000 */
[----:B------:R-:W-:Y:S01]  /*4f40*/  @!P4 FMUL R59, R59, 0.5 ;  /* 0x3f0000003b3bc820 */ /* 0x000fe20000400000 */
[----:B------:R-:W-:Y:S01]  /*4f50*/  F2FP.BF16.F32.PACK_AB R24, R41, R38 ;  /* 0x000000262918723e */ /* 0x000fe200000010ff */
[----:B-1----:R-:W-:Y:S01]  /*4f60*/  @!P2 FMUL R57, R57, R57 ;  /* 0x000000393939a220 */ /* 0x002fe20000400000 */
[----:B------:R-:W-:Y:S01]  /*4f70*/  F2FP.BF16.F32.PACK_AB R25, R42, R45 ;  /* 0x0000002d2a19723e */ /* 0x000fe200000010ff */
[----:B------:R-:W1:Y:S01]  /*4f80*/  MUFU.EX2 R56, R56 ;  /* 0x0000003800387308 */ /* 0x000e620000000800 */
[----:B------:R-:W-:Y:S01]  /*4f90*/  F2FP.BF16.F32.PACK_AB R27, R47, R44 ;  /* 0x0000002c2f1b723e */ /* 0x000fe200000010ff */
[----:B------:R-:W-:Y:S01]  /*4fa0*/  FADD R38, R37, R38 ;  /* 0x0000002625267221 */ /* 0x000fe20000000000 */
[----:B------:R-:W-:Y:S02]  /*4fb0*/  FSETP.GEU.AND P5, PT, R58, -126, PT ;  /* 0xc2fc00003a00780b */ /* 0x000fe40003fae000 */
[----:B------:R-:W-:Y:S01]  /*4fc0*/  WARPGROUP.ARRIVE ;  /* 0x00000000000079c5 */ /* 0x000fe20000000000 */
[----:B------:R-:W-:Y:S01]  /*4fd0*/  FSETP.GEU.AND P2, PT, R60, -126, PT ;  /* 0xc2fc00003c00780b */ /* 0x000fe20003f4e000 */
[----:B------:R-:W-:Y:S01]  /*4fe0*/  FADD R41, R38, R41 ;  /* 0x0000002926297221 */ /* 0x000fe20000000000 */
[----:B------:R-:W3:Y:S01]  /*4ff0*/  MUFU.EX2 R59, R59 ;  /* 0x0000003b003b7308 */ /* 0x000ee20000000800 */
[----:B--2---:R-:W-:Y:S01]  /*5000*/  @!P6 FMUL R54, R54, R54 ;  /* 0x000000363636e220 */ /* 0x004fe20000400000 */
[----:B------:R-:W-:Y:S01]  /*5010*/  FSETP.GEU.AND P6, PT, R61, -126, PT ;  /* 0xc2fc00003d00780b */ /* 0x000fe20003fce000 */
[----:B------:R-:W-:Y:S01]  /*5020*/  HGMMA.64x32x16.F32.BF16 R88, R24, gdesc[UR4].tnspB, R88, gsb0 ;  /* 0x4060000418587df0 */ /* 0x000fe20008001858 */
[----:B------:R-:W-:-:S04]  /*5030*/  FADD R40, R41, R40 ;  /* 0x0000002829287221 */ /* 0x000fc80000000000 */
[----:B------:R-:W-:Y:S01]  /*5040*/  @!P5 FMUL R58, R58, 0.5 ;  /* 0x3f0000003a3ad820 */ /* 0x000fe20000400000 */
[----:B-1----:R-:W-:Y:S01]  /*5050*/  @!P3 FMUL R56, R56, R56 ;  /* 0x000000383838b220 */ /* 0x002fe20000400000 */
[----:B------:R-:W-:Y:S01]  /*5060*/  FSETP.GEU.AND P3, PT, R63, -126, PT ;  /* 0xc2fc00003f00780b */ /* 0x000fe20003f6e000 */
[----:B------:R-:W-:Y:S01]  /*5070*/  @!P2 FMUL R60, R60, 0.5 ;  /* 0x3f0000003c3ca820 */ /* 0x000fe20000400000 */
[----:B------:R-:W-:Y:S02]  /*5080*/  FADD R43, R40, R43 ;  /* 0x0000002b282b7221 */ /* 0x000fe40000000000 */
[----:B------:R-:W1:Y:S01]  /*5090*/  MUFU.EX2 R58, R58 ;  /* 0x0000003a003a7308 */ /* 0x000e620000000800 */
[----:B------:R-:W-:Y:S01]  /*50a0*/  @!P6 FMUL R61, R61, 0.5 ;  /* 0x3f0000003d3de820 */ /* 0x000fe20000400000 */
[----:B---3--:R-:W-:Y:S01]  /*50b0*/  @!P4 FMUL R59, R59, R59 ;  /* 0x0000003b3b3bc220 */ /* 0x008fe20000400000 */
[----:B------:R-:W-:-:S05]  /*50c0*/  FSETP.GEU.AND P4, PT, R64, -126, PT ;  /* 0xc2fc00004000780b */ /* 0x000fca0003f8e000 */
[----:B------:R-:W2:Y:S01]  /*50d0*/  MUFU.EX2 R61, R61 ;  /* 0x0000003d003d7308 */ /* 0x000ea20000000800 */
[----:B------:R-:W-:-:S07]  /*50e0*/  @!P3 FMUL R63, R63, 0.5 ;  /* 0x3f0000003f3fb820 */ /* 0x000fce0000400000 */
        /* <DEDUP_REMOVED lines=12> */
[----:B------:R-:W-:Y:S01]  /*51b0*/  IADD3 R24, R108, 0xc0, RZ ;  /* 0x000000c06c187810 */ /* 0x000fe20007ffe0ff */
[----:B-1----:R-:W-:Y:S01]  /*51c0*/  @!P3 FMUL R63, R63, R63 ;  /* 0x0000003f3f3fb220 */ /* 0x002fe20000400000 */
[----:B------:R-:W-:Y:S01]  /*51d0*/  MOV R25, 0x80000020 ;  /* 0x8000002000197802 */ /* 0x000fe20000000f00 */
[----:B------:R-:W-:Y:S01]  /*51e0*/  @!P6 FMUL R107, R107, 0.5 ;  /* 0x3f0000006b6be820 */ /* 0x000fe20000400000 */
[----:B------:R-:W-:Y:S01]  /*51f0*/  R2UR UR6, R24 ;  /* 0x00000000180672ca */ /* 0x000fe200000e0000 */
[----:B------:R-:W1:Y:S01]  /*5200*/  MUFU.EX2 R62, R62 ;  /* 0x0000003e003e7308 */ /* 0x000e620000000800 */
[----:B------:R-:W-:-:S04]  /*5210*/  R2UR UR7, R25 ;  /* 0x00000000190772ca */ /* 0x000fc800000e0000 */
[----:B------:R-:W-:Y:S01]  /*5220*/  @!P2 FMUL R109, R109, 0.5 ;  /* 0x3f0000006d6da820 */ /* 0x000fe20000400000 */
[----:B------:R-:W-:Y:S01]  /*5230*/  F2FP.BF16.F32.PACK_AB R24, R49, R46 ;  /* 0x0000002e3118723e */ /* 0x000fe200000010ff */
[----:B--2---:R-:W-:Y:S01]  /*5240*/  @!P4 FMUL R65, R65, R65 ;  /* 0x000000414141c220 */ /* 0x004fe20000400000 */
[----:B------:R-:W-:Y:S01]  /*5250*/  F2FP.BF16.F32.PACK_AB R25, R51, R48 ;  /* 0x000000303319723e */ /* 0x000fe200000010ff */
[----:B------:R-:W-:Y:S01]  /*5260*/  FADD R46, R43, R46 ;  /* 0x0000002e2b2e7221 */ /* 0x000fe20000000000 */
[----:B------:R-:W-:Y:S01]  /*5270*/  F2FP.BF16.F32.PACK_AB R26, R53, R50 ;  /* 0x00000032351a723e */ /* 0x000fe200000010ff */
[----:B------:R-:W2:Y:S01]  /*5280*/  MUFU.EX2 R67, R107 ;  /* 0x0000006b00437308 */ /* 0x000ea20000000800 */
[----:B------:R-:W-:Y:S01]  /*5290*/  F2FP.BF16.F32.PACK_AB R27, R55, R52 ;  /* 0x00000034371b723e */ /* 0x000fe200000010ff */
[----:B------:R-:W-:Y:S01]  /*52a0*/  FADD R49, R46, R49 ;  /* 0x000000312e317221 */ /* 0x000fe20000000000 */
[----:B------:R-:W-:Y:S02]  /*52b0*/  FSETP.GEU.AND P3, PT, R66, -126, PT ;  /* 0xc2fc00004200780b */ /* 0x000fe40003f6e000 */
[----:B------:R-:W-:Y:S01]  /*52c0*/  WARPGROUP.ARRIVE ;  /* 0x00000000000079c5 */ /* 0x000fe20000000000 */
[----:B------:R-:W-:Y:S01]  /*52d0*/  FSETP.GEU.AND P4, PT, R69, -126, PT ;  /* 0xc2fc00004500780b */ /* 0x000fe20003f8e000 */
[----:B------:R-:W-:Y:S01]  /*52e0*/  FADD R50, R49, R50 ;  /* 0x0000003231327221 */ /* 0x000fe20000000000 */
[----:B------:R3:W4:Y:S01]  /*52f0*/  MUFU.EX2 R64, R109 ;  /* 0x0000006d00407308 */ /* 0x0007220000000800 */
[----:B-1----:R-:W-:Y:S01]  /*5300*/  @!P5 FMUL R62, R62, R62 ;  /* 0x0000003e3e3ed220 */ /* 0x002fe20000400000 */
[----:B------:R-:W-:Y:S01]  /*5310*/  FSETP.GEU.AND P5, PT, R68, -126, PT ;  /* 0xc2fc00004400780b */ /* 0x000fe20003fae000 */
[----:B------:R-:W-:Y:S01]  /*5320*/  HGMMA.64x32x16.F32.BF16 R88, R24, gdesc[UR4].tnspB, R88, gsb0 ;  /* 0x4060000418587df0 */ /* 0x000fe20008001858 */
[----:B------:R-:W-:-:S04]  /*5330*/  FADD R53, R50, R53 ;  /* 0x0000003532357221 */ /* 0x000fc80000000000 */
[----:B------:R-:W-:Y:S01]  /*5340*/  @!P3 FMUL R66, R66, 0.5 ;  /* 0x3f0000004242b820 */ /* 0x000fe20000400000 */
[----:B--2---:R-:W-:Y:S01]  /*5350*/  @!P6 FMUL R67, R67, R67 ;  /* 0x000000434343e220 */ /* 0x004fe20000400000 */
[----:B------:R-:W-:Y:S01]  /*5360*/  FSETP.GEU.AND P6, PT, R71, -126, PT ;  /* 0xc2fc00004700780b */ /* 0x000fe20003fce000 */
[----:B------:R-:W-:Y:S01]  /*5370*/  @!P4 FMUL R69, R69, 0.5 ;  /* 0x3f0000004545c820 */ /* 0x000fe20000400000 */
[----:B---3--:R-:W-:Y:S02]  /*5380*/  MOV R109, 0x80000020 ;  /* 0x80000020006d7802 */ /* 0x008fe40000000f00 */
[----:B------:R-:W1:Y:S01]  /*5390*/  MUFU.EX2 R66, R66 ;  /* 0x0000004200427308 */ /* 0x000e620000000800 */
[----:B------:R-:W-:Y:S01]  /*53a0*/  @!P5 FMUL R68, R68, 0.5 ;  /* 0x3f0000004444d820 */ /* 0x000fe20000400000 */
[----:B----4-:R-:W-:Y:S01]  /*53b0*/  @!P2 FMUL R64, R64, R64 ;  /* 0x000000404040a220 */ /* 0x010fe20000400000 */
        /* <DEDUP_REMOVED lines=15> */
[----:B------:R-:W-:Y:S01]  /*54b0*/  VIADD R24, R108, 0x100 ;  /* 0x000001006c187836 */ /* 0x000fe20000000000 */
[----:B------:R-:W-:Y:S01]  /*54c0*/  MOV R25, 0x80000020 ;  /* 0x8000002000197802 */ /* 0x000fe20000000f00 */
[----:B-1----:R-:W-:Y:S01]  /*54d0*/  @!P6 FMUL R71, R71, R71 ;  /* 0x000000474747e220 */ /* 0x002fe20000400000 */
[----:B------:R-:W-:Y:S01]  /*54e0*/  F2FP.BF16.F32.PACK_AB R26, R61, R58 ;  /* 0x0000003a3d1a723e */ /* 0x000fe200000010ff */
[----:B------:R-:W-:Y:S01]  /*54f0*/  @!P4 FMUL R74, R74, 0.5 ;  /* 0x3f0000004a4ac820 */ /* 0x000fe20000400000 */
[----:B------:R-:W-:Y:S01]  /*5500*/  R2UR UR6, R24 ;  /* 0x00000000180672ca */ /* 0x000fe200000e0000 */
[----:B------:R1:W3:Y:S01]  /*5510*/  MUFU.EX2 R17, R73 ;  /* 0x0000004900117308 */ /* 0x0002e20000000800 */
[----:B------:R-:W-:Y:S01]  /*5520*/  R2UR UR7, R25 ;  /* 0x00000000190772ca */ /* 0x000fe200000e0000 */
[----:B--2---:R-:W-:Y:S01]  /*5530*/  @!P2 FMUL R70, R70, R70 ;  /* 0x000000464646a220 */ /* 0x004fe20000400000 */
[----:B------:R-:W-:Y:S01]  /*5540*/  F2FP.BF16.F32.PACK_AB R24, R57, R54 ;  /* 0x000000363918723e */ /* 0x000fe200000010ff */
[----:B------:R-:W-:Y:S01]  /*5550*/  @!P5 FMUL R75, R75, 0.5 ;  /* 0x3f0000004b4bd820 */ /* 0x000fe20000400000 */
[----:B------:R-:W-:Y:S01]  /*5560*/  F2FP.BF16.F32.PACK_AB R25, R59, R56 ;  /* 0x000000383b19723e */ /* 0x000fe200000010ff */
[----:B------:R-:W-:Y:S01]  /*5570*/  FADD R54, R53, R54 ;  /* 0x0000003635367221 */ /* 0x000fe20000000000 */
[----:B------:R-:W-:Y:S01]  /*5580*/  F2FP.BF16.F32.PACK_AB R27, R63, R60 ;  /* 0x0000003c3f1b723e */ /* 0x000fe200000010ff */
[----:B------:R-:W2:Y:S01]  /*5590*/  MUFU.EX2 R14, R74 ;  /* 0x0000004a000e7308 */ /* 0x000ea20000000800 */
[----:B-1----:R-:W-:Y:S01]  /*55a0*/  FADD R73, R30, R31 ;  /* 0x0000001f1e497221 */ /* 0x002fe20000000000 */
[----:B------:R-:W-:Y:S01]  /*55b0*/  FFMA R31, R77, UR15, -R19 ;  /* 0x0000000f4d1f7c23 */ /* 0x000fe20008000813 */
[----:B------:R-:W-:Y:S01]  /*55c0*/  WARPGROUP.ARRIVE ;  /* 0x00000000000079c5 */ /* 0x000fe20000000000 */
[----:B------:R-:W-:Y:S01]  /*55d0*/  FSETP.GEU.AND P6, PT, R22, -126, PT ;  /* 0xc2fc00001600780b */ /* 0x000fe20003fce000 */
[--C-:B------:R-:W-:Y:S01]  /*55e0*/  FFMA R30, R83, UR15, -R18.reuse ;  /* 0x0000000f531e7c23 */ /* 0x100fe20008000812 */
[----:B------:R-:W-:Y:S01]  /*55f0*/  FFMA R18, R87, UR15, -R18 ;  /* 0x0000000f57127c23 */ /* 0x000fe20008000812 */
[----:B------:R-:W-:Y:S01]  /*5600*/  FSETP.GEU.AND P2, PT, R31, -126, PT ;  /* 0xc2fc00001f00780b */ /* 0x000fe20003f4e000 */
[----:B------:R-:W1:Y:S01]  /*5610*/  MUFU.EX2 R23, R75 ;  /* 0x0000004b00177308 */ /* 0x000e620000000800 */
[----:B------:R-:W-:Y:S01]  /*5620*/  HGMMA.64x32x16.F32.BF16 R88, R24, gdesc[UR4].tnspB, R88, gsb0 ;  /* 0x4060000418587df0 */ /* 0x000fe20008001858 */
[----:B------:R-:W-:Y:S01]  /*5630*/  R2UR UR6, R20 ;  /* 0x00000000140672ca */ /* 0x000fe200000e0000 */
[----:B---3--:R-:W-:Y:S01]  /*5640*/  @!P3 FMUL R17, R17, R17 ;  /* 0x000000111111b220 */ /* 0x008fe20000400000 */
[----:B------:R-:W-:Y:S01]  /*5650*/  R2UR UR7, R21 ;  /* 0x00000000150772ca */ /* 0x000fe200000e0000 */
[----:B------:R-:W-:Y:S01]  /*5660*/  VIADD R20, R108, 0x180 ;  /* 0x000001806c147836 */ /* 0x000fe20000000000 */
[----:B------:R-:W-:Y:S01]  /*5670*/  FSETP.GEU.AND P3, PT, R78, -126, PT ;  /* 0xc2fc00004e00780b */ /* 0x000fe20003f6e000 */
[----:B------:R-:W-:Y:S01]  /*5680*/  FADD R32, R73, R32 ;  /* 0x0000002049207221 */ /* 0x000fe20000000000 */
[----:B------:R-:W-:Y:S01]  /*5690*/  MOV R21, 0x80000020 ;  /* 0x8000002000157802 */ /* 0x000fe20000000f00 */
[----:B--2---:R-:W-:Y:S01]  /*56a0*/  @!P4 FMUL R14, R14, R14 ;  /* 0x0000000e0e0ec220 */ /* 0x004fe20000400000 */
[----:B------:R-:W-:Y:S01]  /*56b0*/  @!P6 FMUL R22, R22, 0.5 ;  /* 0x3f0000001616e820 */ /* 0x000fe20000400000 */
[----:B------:R-:W-:Y:S01]  /*56c0*/  FSETP.GEU.AND P4, PT, R79, -126, PT ;  /* 0xc2fc00004f00780b */ /* 0x000fe20003f8e000 */
[----:B------:R-:W-:Y:S01]  /*56d0*/  @!P2 FMUL R31, R31, 0.5 ;  /* 0x3f0000001f1fa820 */ /* 0x000fe20000400000 */
[----:B------:R-:W-:Y:S01]  /*56e0*/  FADD R35, R32, R35 ;  /* 0x0000002320237221 */ /* 0x000fe20000000000 */
[----:B------:R-:W-:Y:S01]  /*56f0*/  IADD3 R108, R108, 0x1c0, RZ ;  /* 0x000001c06c6c7810 */ /* 0x000fe20007ffe0ff */
[----:B------:R-:W-:Y:S01]  /*5700*/  FADD R57, R54, R57 ;  /* 0x0000003936397221 */ /* 0x000fe20000000000 */
[----:B------:R-:W2:Y:S01]  /*5710*/  MUFU.EX2 R22, R22 ;  /* 0x0000001600167308 */ /* 0x000ea20000000800 */
[----:B-1----:R-:W-:Y:S01]  /*5720*/  @!P5 FMUL R23, R23, R23 ;  /* 0x000000171717d220 */ /* 0x002fe20000400000 */
[----:B------:R-:W-:Y:S01]  /*5730*/  FSETP.GEU.AND P5, PT, R80, -126, PT ;  /* 0xc2fc00005000780b */ /* 0x000fe20003fae000 */
[----:B------:R-:W-:Y:S01]  /*5740*/  @!P3 FMUL R78, R78, 0.5 ;  /* 0x3f0000004e4eb820 */ /* 0x000fe20000400000 */
[----:B------:R-:W-:Y:S01]  /*5750*/  FADD R36, R35, R36 ;  /* 0x0000002423247221 */ /* 0x000fe20000000000 */
[----:B------:R-:W-:-:S03]  /*5760*/  FADD R58, R57, R58 ;  /* 0x0000003a393a7221 */ /* 0x000fc60000000000 */
[----:B------:R-:W1:Y:S01]  /*5770*/  MUFU.EX2 R31, R31 ;  /* 0x0000001f001f7308 */ /* 0x000e620000000800 */
[----:B------:R-:W-:Y:S01]  /*5780*/  @!P4 FMUL R79, R79, 0.5 ;  /* 0x3f0000004f4fc820 */ /* 0x000fe20000400000 */
[----:B------:R-:W-:Y:S01]  /*5790*/  FADD R36, R36, R39 ;  /* 0x0000002724247221 */ /* 0x000fe20000000000 */
[----:B------:R-:W-:-:S03]  /*57a0*/  FADD R58, R58, R61 ;  /* 0x0000003d3a3a7221 */ /* 0x000fc60000000000 */
[----:B------:R-:W-:Y:S01]  /*57b0*/  FADD R45, R36, R45 ;  /* 0x0000002d242d7221 */ /* 0x000fe20000000000 */
[----:B------:R-:W-:Y:S01]  /*57c0*/  @!P5 FMUL R80, R80, 0.5 ;  /* 0x3f0000005050d820 */ /* 0x000fe20000400000 */
[----:B------:R-:W3:Y:S01]  /*57d0*/  MUFU.EX2 R28, R78 ;  /* 0x0000004e001c7308 */ /* 0x000ee20000000800 */
[----:B--2---:R-:W-:Y:S01]  /*57e0*/  @!P6 FMUL R22, R22, R22 ;  /* 0x000000161616e220 */ /* 0x004fe20000400000 */
[----:B------:R-:W-:Y:S01]  /*57f0*/  FSETP.GEU.AND P6, PT, R81, -126, PT ;  /* 0xc2fc00005100780b */ /* 0x000fe20003fce000 */
[----:B------:R-:W-:-:S04]  /*5800*/  FADD R45, R45, R42 ;  /* 0x0000002a2d2d7221 */ /* 0x000fc80000000000 */
[----:B------:R-:W-:Y:S01]  /*5810*/  FADD R44, R45, R44 ;  /* 0x0000002c2d2c7221 */ /* 0x000fe20000000000 */
[----:B------:R-:W2:Y:S01]  /*5820*/  MUFU.EX2 R19, R79 ;  /* 0x0000004f00137308 */ /* 0x000ea20000000800 */
[----:B-1----:R-:W-:Y:S01]  /*5830*/  @!P2 FMUL R31, R31, R31 ;  /* 0x0000001f1f1fa220 */ /* 0x002fe20000400000 */
[----:B------:R-:W-:Y:S01]  /*5840*/  FSETP.GEU.AND P2, PT, R82, -126, PT ;  /* 0xc2fc00005200780b */ /* 0x000fe20003f4e000 */
[----:B------:R-:W-:-:S04]  /*5850*/  FADD R47, R44, R47 ;  /* 0x0000002f2c2f7221 */ /* 0x000fc80000000000 */
[----:B------:R-:W-:Y:S01]  /*5860*/  @!P6 FMUL R81, R81, 0.5 ;  /* 0x3f0000005151e820 */ /* 0x000fe20000400000 */
[----:B------:R-:W1:Y:S01]  /*5870*/  MUFU.EX2 R29, R80 ;  /* 0x00000050001d7308 */ /* 0x000e620000000800 */
[----:B---3--:R-:W-:Y:S01]  /*5880*/  @!P3 FMUL R28, R28, R28 ;  /* 0x0000001c1c1cb220 */ /* 0x008fe20000400000 */
[----:B------:R-:W-:Y:S01]  /*5890*/  FSETP.GEU.AND P3, PT, R30, -126, PT ;  /* 0xc2fc00001e00780b */ /* 0x000fe20003f6e000 */
[----:B------:R-:W-:Y:S02]  /*58a0*/  WARPGROUP.DEPBAR.LE gsb0, 0x0 ;  /* 0x00008000000079c5 */ /* 0x000fe40000010000 */
[----:B------:R-:W-:Y:S01]  /*58b0*/  F2FP.BF16.F32.PACK_AB R24, R62, R65 ;  /* 0x000000413e18723e */ /* 0x000fe200000010ff */
[----:B------:R-:W-:Y:S01]  /*58c0*/  FADD R48, R47, R48 ;  /* 0x000000302f307221 */ /* 0x000fe20000000000 */
[----:B------:R-:W-:Y:S01]  /*58d0*/  F2FP.BF16.F32.PACK_AB R25, R64, R67 ;  /* 0x000000434019723e */ /* 0x000fe200000010ff */
[----:B------:R-:W-:Y:S01]  /*58e0*/  @!P2 FMUL R82, R82, 0.5 ;  /* 0x3f0000005252a820 */ /* 0x000fe20000400000 */
[----:B------:R-:W-:Y:S01]  /*58f0*/  F2FP.BF16.F32.PACK_AB R26, R69, R66 ;  /* 0x00000042451a723e */ /* 0x000fe200000010ff */
[----:B--2---:R-:W-:Y:S01]  /*5900*/  @!P4 FMUL R19, R19, R19 ;  /* 0x000000131313c220 */ /* 0x004fe20000400000 */
[----:B------:R-:W-:Y:S01]  /*5910*/  F2FP.BF16.F32.PACK_AB R27, R71, R68 ;  /* 0x00000044471b723e */ /* 0x000fe200000010ff */
[----:B------:R-:W-:Y:S01]  /*5920*/  FADD R51, R48, R51 ;  /* 0x0000003330337221 */ /* 0x000fe20000000000 */
[----:B------:R-:W-:Y:S01]  /*5930*/  FSETP.GEU.AND P4, PT, R84, -126, PT ;  /* 0xc2fc00005400780b */ /* 0x000fe20003f8e000 */
[----:B------:R-:W-:Y:S01]  /*5940*/  FADD R65, R58, R65 ;  /* 0x000000413a417221 */ /* 0x000fe20000000000 */
[----:B------:R-:W-:Y:S01]  /*5950*/  WARPGROUP.ARRIVE ;  /* 0x00000000000079c5 */ /* 0x000fe20000000000 */
[----:B------:R-:W-:Y:S01]  /*5960*/  @!P3 FMUL R30, R30, 0.5 ;  /* 0x3f0000001e1eb820 */ /* 0x000fe20000400000 */
[----:B-1----:R-:W-:Y:S01]  /*5970*/  @!P5 FMUL R29, R29, R29 ;  /* 0x0000001d1d1dd220 */ /* 0x002fe20000400000 */
[----:B------:R-:W-:Y:S01]  /*5980*/  FSETP.GEU.AND P5, PT, R85, -126, PT ;  /* 0xc2fc00005500780b */ /* 0x000fe20003fae000 */
[----:B------:R-:W-:Y:S01]  /*5990*/  FADD R52, R51, R52 ;  /* 0x0000003433347221 */ /* 0x000fe20000000000 */
[----:B------:R-:W-:Y:S01]  /*59a0*/  FADD R65, R65, R62 ;  /* 0x0000003e41417221 */ /* 0x000fe20000000000 */
[----:B------:R-:W-:Y:S01]  /*59b0*/  HGMMA.64x32x16.F32.BF16 R88, R24, gdesc[UR4].tnspB, R88, gsb0 ;  /* 0x4060000418587df0 */ /* 0x000fe20008001858 */
[----:B------:R-:W-:Y:S01]  /*59c0*/  R2UR UR6, R20 ;  /* 0x00000000140672ca */ /* 0x000fe200000e0000 */
[----:B------:R-:W1:Y:S01]  /*59d0*/  MUFU.EX2 R30, R30 ;  /* 0x0000001e001e7308 */ /* 0x000e620000000800 */
[----:B------:R-:W-:Y:S01]  /*59e0*/  R2UR UR7, R21 ;  /* 0x00000000150772ca */ /* 0x000fe200000e0000 */
[----:B------:R-:W-:Y:S01]  /*59f0*/  FADD R55, R52, R55 ;  /* 0x0000003734377221 */ /* 0x000fe20000000000 */
[----:B------:R-:W-:Y:S01]  /*5a00*/  @!P4 FMUL R84, R84, 0.5 ;  /* 0x3f0000005454c820 */ /* 0x000fe20000400000 */
[----:B------:R-:W-:-:S02]  /*5a10*/  FADD R66, R65, R66 ;  /* 0x0000004241427221 */ /* 0x000fc40000000000 */
[----:B------:R-:W-:Y:S02]  /*5a20*/  FADD R56, R55, R56 ;  /* 0x0000003837387221 */ /* 0x000fe40000000000 */
[----:B------:R-:W2:Y:S01]  /*5a30*/  MUFU.EX2 R20, R81 ;  /* 0x0000005100147308 */ /* 0x000ea20000000800 */
[----:B------:R-:W-:Y:S01]  /*5a40*/  @!P5 FMUL R85, R85, 0.5 ;  /* 0x3f0000005555d820 */ /* 0x000fe20000400000 */
[----:B------:R-:W-:Y:S01]  /*5a50*/  FADD R59, R56, R59 ;  /* 0x0000003b383b7221 */ /* 0x000fe20000000000 */
[----:B------:R-:W-:-:S03]  /*5a60*/  FADD R69, R66, R69 ;  /* 0x0000004542457221 */ /* 0x000fc60000000000 */
[----:B------:R-:W-:Y:S02]  /*5a70*/  FADD R60, R59, R60 ;  /* 0x0000003c3b3c7221 */ /* 0x000fe40000000000 */
[----:B------:R-:W3:Y:S01]  /*5a80*/  MUFU.EX2 R21, R82 ;  /* 0x0000005200157308 */ /* 0x000ee20000000800 */
[----:B-1----:R-:W-:Y:S01]  /*5a90*/  @!P3 FMUL R30, R30, R30 ;  /* 0x0000001e1e1eb220 */ /* 0x002fe20000400000 */
[----:B------:R-:W-:-:S04]  /*5aa0*/  FADD R60, R60, R63 ;  /* 0x0000003f3c3c7221 */ /* 0x000fc80000000000 */
[----:B------:R-:W-:Y:S02]  /*5ab0*/  FADD R67, R60, R67 ;  /* 0x000000433c437221 */ /* 0x000fe40000000000 */
[----:B------:R-:W1:Y:S01]  /*5ac0*/  MUFU.EX2 R84, R84 ;  /* 0x0000005400547308 */ /* 0x000e620000000800 */
[----:B--2---:R-:W-:Y:S01]  /*5ad0*/  @!P6 FMUL R20, R20, R20 ;  /* 0x000000141414e220 */ /* 0x004fe20000400000 */
[----:B------:R-:W-:Y:S01]  /*5ae0*/  FSETP.GEU.AND P6, PT, R86, -126, PT ;  /* 0xc2fc00005600780b */ /* 0x000fe20003fce000 */
[----:B------:R-:W-:-:S04]  /*5af0*/  FADD R67, R67, R64 ;  /* 0x0000004043437221 */ /* 0x000fc80000000000 */
[----:B------:R-:W-:Y:S01]  /*5b00*/  FADD R68, R67, R68 ;  /* 0x0000004443447221 */ /* 0x000fe20000000000 */
[----:B------:R-:W2:Y:S01]  /*5b10*/  MUFU.EX2 R85, R85 ;  /* 0x0000005500557308 */ /* 0x000ea20000000800 */
[----:B---3--:R-:W-:Y:S01]  /*5b20*/  @!P2 FMUL R21, R21, R21 ;  /* 0x000000151515a220 */ /* 0x008fe20000400000 */
[----:B------:R-:W-:Y:S01]  /*5b30*/  FSETP.GEU.AND P2, PT, R18, -126, PT ;  /* 0xc2fc00001200780b */ /* 0x000fe20003f4e000 */
[----:B------:R-:W-:-:S04]  /*5b40*/  FADD R71, R68, R71 ;  /* 0x0000004744477221 */ /* 0x000fc80000000000 */
[----:B------:R-:W-:Y:S01]  /*5b50*/  @!P6 FMUL R86, R86, 0.5 ;  /* 0x3f0000005656e820 */ /* 0x000fe20000400000 */
[----:B-1----:R-:W-:-:S05]  /*5b60*/  @!P4 FMUL R84, R84, R84 ;  /* 0x000000545454c220 */ /* 0x002fca0000400000 */
[----:B------:R-:W1:Y:S02]  /*5b70*/  MUFU.EX2 R86, R86 ;  /* 0x0000005600567308 */ /* 0x000e640000000800 */
[----:B------:R-:W-:Y:S01]  /*5b80*/  @!P2 FMUL R18, R18, 0.5 ;  /* 0x3f0000001212a820 */ /* 0x000fe20000400000 */
[----:B------:R-:W-:Y:S02]  /*5b90*/  WARPGROUP.DEPBAR.LE gsb0, 0x0 ;  /* 0x00008000000079c5 */ /* 0x000fe40000010000 */
[----:B------:R-:W-:Y:S01]  /*5ba0*/  F2FP.BF16.F32.PACK_AB R24, R17, R70 ;  /* 0x000000461118723e */ /* 0x000fe200000010ff */
[----:B--2---:R-:W-:Y:S01]  /*5bb0*/  @!P5 FMUL R85, R85, R85 ;  /* 0x000000555555d220 */ /* 0x004fe20000400000 */
[----:B------:R-:W-:Y:S01]  /*5bc0*/  F2FP.BF16.F32.PACK_AB R25, R23, R14 ;  /* 0x0000000e1719723e */ /* 0x000fe200000010ff */
[----:B------:R-:W2:Y:S01]  /*5bd0*/  MUFU.EX2 R18, R18 ;  /* 0x0000001200127308 */ /* 0x000ea20000000800 */
[----:B------:R-:W-:Y:S01]  /*5be0*/  F2FP.BF16.F32.PACK_AB R26, R31, R22 ;  /* 0x000000161f1a723e */ /* 0x000fe200000010ff */
[----:B------:R-:W-:Y:S01]  /*5bf0*/  FADD R70, R69, R70 ;  /* 0x0000004645467221 */ /* 0x000fe20000000000 */
[----:B------:R-:W-:Y:S01]  /*5c00*/  F2FP.BF16.F32.PACK_AB R27, R19, R28 ;  /* 0x0000001c131b723e */ /* 0x000fe200000010ff */
[----:B------:R-:W-:-:S02]  /*5c10*/  FADD R14, R71, R14 ;  /* 0x0000000e470e7221 */ /* 0x000fc40000000000 */
[----:B------:R-:W-:Y:S01]  /*5c20*/  FADD R17, R70, R17 ;  /* 0x0000001146117221 */ /* 0x000fe20000000000 */
[----:B------:R-:W-:Y:S01]  /*5c30*/  WARPGROUP.ARRIVE ;  /* 0x00000000000079c5 */ /* 0x000fe20000000000 */
[----:B------:R-:W-:Y:S01]  /*5c40*/  FADD R23, R14, R23 ;  /* 0x000000170e177221 */ /* 0x000fe20000000000 */
[----:B-1----:R-:W-:Y:S01]  /*5c50*/  @!P6 FMUL R86, R86, R86 ;  /* 0x000000565656e220 */ /* 0x002fe20000400000 */
[----:B------:R-:W-:Y:S02]  /*5c60*/  FADD R22, R17, R22 ;  /* 0x0000001611167221 */ /* 0x000fe40000000000 */
[----:B------:R-:W-:Y:S01]  /*5c70*/  FADD R28, R23, R28 ;  /* 0x0000001c171c7221 */ /* 0x000fe20000000000 */
[----:B------:R-:W-:Y:S01]  /*5c80*/  HGMMA.64x32x16.F32.BF16 R88, R24, gdesc[UR4].tnspB, R88, gsb0 ;  /* 0x4060000418587df0 */ /* 0x000fe20008001858 */
[----:B------:R-:W-:Y:S01]  /*5c90*/  R2UR UR6, R108 ;  /* 0x000000006c0672ca */ /* 0x000fe200000e0000 */
[----:B------:R-:W-:Y:S01]  /*5ca0*/  FADD R22, R22, R31 ;  /* 0x0000001f16167221 */ /* 0x000fe20000000000 */
[----:B------:R-:W-:Y:S01]  /*5cb0*/  R2UR UR7, R109 ;  /* 0x000000006d0772ca */ /* 0x000fe200000e0000 */
[----:B--2---:R-:W-:Y:S01]  /*5cc0*/  @!P2 FMUL R18, R18, R18 ;  /* 0x000000121212a220 */ /* 0x004fe20000400000 */
[----:B------:R-:W-:Y:S01]  /*5cd0*/  ISETP.NE.AND P2, PT, R10, 0x4, PT ;  /* 0x000000040a00780c */ /* 0x000fe20003f45270 */
[----:B------:R-:W-:Y:S01]  /*5ce0*/  FADD R28, R28, R19 ;  /* 0x000000131c1c7221 */ /* 0x000fe20000000000 */
[----:B------:R-:W-:-:S02]  /*5cf0*/  WARPGROUP.DEPBAR.LE gsb0, 0x0 ;  /* 0x00008000000079c5 */ /* 0x000fc40000010000 */
[----:B------:R-:W-:Y:S01]  /*5d00*/  F2FP.BF16.F32.PACK_AB R24, R20, R29 ;  /* 0x0000001d1418723e */ /* 0x000fe200000010ff */
[----:B------:R-:W-:Y:S01]  /*5d10*/  FADD R29, R22, R29 ;  /* 0x0000001d161d7221 */ /* 0x000fe20000000000 */
[----:B------:R-:W-:Y:S01]  /*5d20*/  F2FP.BF16.F32.PACK_AB R25, R30, R21 ;  /* 0x000000151e19723e */ /* 0x000fe200000010ff */
[----:B------:R-:W-:Y:S01]  /*5d30*/  FADD R21, R28, R21 ;  /* 0x000000151c157221 */ /* 0x000fe20000000000 */
[----:B------:R-:W-:Y:S01]  /*5d40*/  F2FP.BF16.F32.PACK_AB R26, R85, R84 ;  /* 0x00000054551a723e */ /* 0x000fe200000010ff */
[----:B------:R-:W-:Y:S01]  /*5d50*/  FADD R29, R29, R20 ;  /* 0x000000141d1d7221 */ /* 0x000fe20000000000 */
[----:B------:R-:W-:Y:S01]  /*5d60*/  F2FP.BF16.F32.PACK_AB R27, R18, R86 ;  /* 0x00000056121b723e */ /* 0x000fe200000010ff */
[----:B------:R-:W-:Y:S02]  /*5d70*/  FADD R21, R21, R30 ;  /* 0x0000001e15157221 */ /* 0x000fe40000000000 */
[----:B------:R-:W-:Y:S01]  /*5d80*/  FADD R29, R29, R84 ;  /* 0x000000541d1d7221 */ /* 0x000fe20000000000 */
[----:B------:R-:W-:Y:S01]  /*5d90*/  WARPGROUP.ARRIVE ;  /* 0x00000000000079c5 */ /* 0x000fe20000000000 */
[----:B------:R-:W-:-:S02]  /*5da0*/  FADD R21, R21, R86 ;  /* 0x0000005615157221 */ /* 0x000fc40000000000 */
[----:B------:R-:W-:Y:S02]  /*5db0*/  FADD R17, R29, R85 ;  /* 0x000000551d117221 */ /* 0x000fe40000000000 */
[----:B------:R-:W-:Y:S01]  /*5dc0*/  FADD R14, R21, R18 ;  /* 0x00000012150e7221 */ /* 0x000fe20000000000 */
[----:B------:R-:W-:Y:S03]  /*5dd0*/  HGMMA.64x32x16.F32.BF16 R88, R24, gdesc[UR4].tnspB, R88, gsb0 ;  /* 0x4060000418587df0 */ /* 0x000fe60008001858 */
[----:B------:R-:W-:Y:S02]  /*5de0*/  WARPGROUP.DEPBAR.LE gsb0, 0x0 ;  /* 0x00008000000079c5 */ /* 0x000fe40000010000 */
[----:B------:R-:W-:-:S04]  /*5df0*/  SEL R24, R10, RZ, P2 ;  /* 0x000000ff0a187207 */ /* 0x000fc80001000000 */
[----:B------:R-:W-:-:S04]  /*5e00*/  LEA R10, R24, R15, 0x3 ;  /* 0x0000000f180a7211 */ /* 0x000fc800078e18ff */
[----:B------:R-:W-:-:S04]  /*5e10*/  PRMT R10, RZ, 0x654, R10 ;  /* 0x00000654ff0a7816 */ /* 0x000fc8000000000a */
[----:B------:R1:W-:Y:S01]  /*5e20*/  SYNCS.ARRIVE.TRANS64.RED.A1T0 RZ, [R10+URZ], RZ ;  /* 0x000000ff0aff79a7 */ /* 0x0003e2000810043f */
[----:B------:R-:W-:Y:S05]  /*5e30*/  @P1 BRA `(.L_x_32) ;  /* 0x0000000000981947 */ /* 0x000fea0003800000 */
[----:B------:R-:W-:Y:S01]  /*5e40*/  ISETP.LT.OR P1, PT, R6, 0x1, !P0 ;  /* 0x000000010600780c */ /* 0x000fe20004721670 */
[----:B------:R-:W-:-:S12]  /*5e50*/  BSSY B0, `(.L_x_33) ;  /* 0x0000023000007945 */ /* 0x000fd80003800000 */
[----:B------:R-:W-:Y:S05]  /*5e60*/  @P1 BRA `(.L_x_34) ;  /* 0x0000000000841947 */ /* 0x000fea0003800000 */
[----:B-1----:R-:W-:Y:S02]  /*5e70*/  LEA R10, R5, R2, 0x3 ;  /* 0x00000002050a7211 */ /* 0x002fe400078e18ff */
[----:B------:R-:W-:Y:S02]  /*5e80*/  SHF.L.U32 R19, R4, 0x1f, RZ ;  /* 0x0000001f04137819 */ /* 0x000fe400000006ff */
[----:B------:R-:W-:Y:S02]  /*5e90*/  ISETP.NE.AND P2, PT, R16, RZ, PT ;  /* 0x000000ff1000720c */ /* 0x000fe40003f45270 */
[----:B------:R-:W1:Y:S02]  /*5ea0*/  SYNCS.PHASECHK.TRANS64.TRYWAIT P1, [R10+URZ+0x9020], R19 ;  /* 0x009020130a0075a7 */ /* 0x000e64000802017f */
[----:B-1----:R-:W-:Y:S09]  /*5eb0*/  @!P1 BRA `(.L_x_35) ;  /* 0x0000001400389947 */ /* 0x002ff20003800000 */
.L_x_68:
[----:B------:R-:W-:Y:S05]  /*5ec0*/  @P2 BRA `(.L_x_36) ;  /* 0x0000000000142947 */ /* 0x000fea0003800000 */
[----:B------:R-:W-:Y:S02]  /*5ed0*/  ISETP.NE.AND P1, PT, R13, RZ, PT ;  /* 0x000000ff0d00720c */ /* 0x000fe40003f25270 */
[----:B-1----:R-:W-:-:S04]  /*5ee0*/  MOV R19, 0x2000 ;  /* 0x0000200000137802 */ /* 0x002fc80000000f00 */
[----:B------:R2:W-:Y:S07]  /*5ef0*/  SYNCS.ARRIVE.TRANS64 RZ, [R10+URZ+0x9000], R19 ;  /* 0x009000130aff79a7 */ /* 0x0005ee000800003f */
[----:B------:R-:W-:Y:S05]  /*5f00*/  @!P1 BRA `(.L_x_36) ;  /* 0x0000000000049947 */ /* 0x000fea0003800000 */
[----:B------:R-:W-:Y:S01]  /*5f10*/  BPT.TRAP 0x1 ;  /* 0x000000040000795c */ /* 0x000fe20000300000 */
.L_x_36:
[----:B------:R-:W-:Y:S01]  /*5f20*/  IMAD R18, R5, 0x2000, R2 ;  /* 0x0000200005127824 */ /* 0x000fe200078e0202 */
        /* <DEDUP_REMOVED lines=9> */
[----:B------:R-:W-:Y:S01]  /*5fc0*/  UMOV UR12, UR36 ;  /* 0x00000024000c7c82 */ /* 0x000fe20008000000 */
[----:B------:R-:W-:Y:S01]  /*5fd0*/  UMOV UR13, UR37 ;  /* 0x00000025000d7c82 */ /* 0x000fe20008000000 */
[----:B------:R-:W-:-:S02]  /*5fe0*/  ISETP.NE.AND P1, PT, R5, 0x4, PT ;  /* 0x000000040500780c */ /* 0x000fc40003f25270 */
[----:B------:R-:W-:Y:S01]  /*5ff0*/  USHF.L.U32 UR11, UR11, 0x7, URZ ;  /* 0x000000070b0b7899 */ /* 0x000fe2000800063f */
[----:B------:R-:W-:Y:S01]  /*6000*/  IADD3 R7, R7, 0x1, RZ ;  /* 0x0000000107077810 */ /* 0x000fe20007ffe0ff */
[----:B------:R-:W-:Y:S01]  /*6010*/  UIADD3 UR9, UR9, 0x9000, URZ ;  /* 0x0000900009097890 */ /* 0x000fe2000fffe03f */
[----:B-12---:R-:W-:Y:S01]  /*6020*/  SEL R19, RZ, 0x1, P1 ;  /* 0x00000001ff137807 */ /* 0x006fe20000800000 */
[----:B------:R-:W-:Y:S01]  /*6030*/  UIADD3 UR8, UR8, 0x1000, URZ ;  /* 0x0000100008087890 */ /* 0x000fe2000fffe03f */
[----:B------:R-:W-:Y:S02]  /*6040*/  SEL R5, R5, RZ, P1 ;  /* 0x000000ff05057207 */ /* 0x000fe40000800000 */
[----:B------:R-:W-:-:S06]  /*6050*/  LOP3.LUT R4, R4, R19, RZ, 0x3c, !PT ;  /* 0x0000001304047212 */ /* 0x000fcc00078e3cff */
[----:B------:R2:W-:Y:S02]  /*6060*/  UTMALDG.4D [UR8], [UR6], desc[UR18] ;  /* 0x00001208060075b4 */ /* 0x0005e40008019000 */
[----:B--2---:R-:W-:Y:S01]  /*6070*/  NOP ;  /* 0x0000000000007918 */ /* 0x004fe20000000000 */
.L_x_34:
[----:B------:R-:W-:Y:S05]  /*6080*/  BSYNC B0 ;  /* 0x0000000000007941 */ /* 0x000fea0003800000 */
.L_x_33:
[----:B------:R-:W-:-:S07]  /*6090*/  IADD3 R6, R6, -0x1, RZ ;  /* 0xffffffff06067810 */ /* 0x000fce0007ffe0ff */
.L_x_32:
[----:B------:R-:W-:Y:S01]  /*60a0*/  ISETP.GT.AND P3, PT, R12, 0x2, PT ;  /* 0x000000020c00780c */ /* 0x000fe20003f64270 */
[----:B------:R-:W-:Y:S01]  /*60b0*/  VIADD R11, R11, 0x1 ;  /* 0x000000010b0b7836 */ /* 0x000fe20000000000 */
[----:B-1----:R-:W-:Y:S01]  /*60c0*/  IADD3 R10, R24, 0x1, RZ ;  /* 0x00000001180a7810 */ /* 0x002fe20007ffe0ff */
[----:B------:R-:W-:Y:S01]  /*60d0*/  IMAD.MOV.U32 R19, RZ, RZ, R9 ;  /* 0x000000ffff137224 */ /* 0x000fe200078e0009 */
[----:B------:R-:W-:Y:S02]  /*60e0*/  IADD3 R12, R12, -0x1, RZ ;  /* 0xffffffff0c0c7810 */ /* 0x000fe40007ffe0ff */
[----:B------:R-:W-:Y:S02]  /*60f0*/  ISETP.NE.AND P1, PT, R11, 0x4, PT ;  /* 0x000000040b00780c */ /* 0x000fe40003f25270 */
[----:B------:R-:W-:Y:S02]  /*6100*/  ISETP.NE.AND P2, PT, R10, 0x4, PT ;  /* 0x000000040a00780c */ /* 0x000fe40003f45270 */
[----:B------:R-:W-:-:S02]  /*6110*/  SEL R18, RZ, 0x1, P1 ;  /* 0x00000001ff127807 */ /* 0x000fc40000800000 */
[----:B------:R-:W-:Y:S02]  /*6120*/  MOV R21, R0 ;  /* 0x0000000000157202 */ /* 0x000fe40000000f00 */
[----:B------:R-:W-:Y:S02]  /*6130*/  LOP3.LUT R3, R3, R18, RZ, 0x3c, !PT ;  /* 0x0000001203037212 */ /* 0x000fe400078e3cff */
[----:B------:R-:W-:Y:S02]  /*6140*/  SEL R11, R11, RZ, P1 ;  /* 0x000000ff0b0b7207 */ /* 0x000fe40000800000 */
[----:B------:R-:W-:Y:S01]  /*6150*/  SEL R10, R10, RZ, P2 ;  /* 0x000000ff0a0a7207 */ /* 0x000fe20001000000 */
[----:B------:R-:W-:Y:S06]  /*6160*/  @P3 BRA `(.L_x_37) ;  /* 0xffffffd000f43947 */ /* 0x000fec000383ffff */
.L_x_24:
[----:B------:R-:W-:Y:S05]  /*6170*/  WARPSYNC.ALL ;  /* 0x0000000000007948 */ /* 0x000fea0003800000 */
[----:B------:R-:W2:Y:S01]  /*6180*/  SHFL.BFLY PT, R4, R17, 0x1, 0x1f ;  /* 0x0c201f0011047f89 */ /* 0x000ea200000e0000 */
[----:B------:R-:W-:Y:S01]  /*6190*/  BSSY B0, `(.L_x_38) ;  /* 0x0000023000007945 */ /* 0x000fe20003800000 */
[----:B-1----:R-:W-:Y:S01]  /*61a0*/  MOV R11, 0x7f800000 ;  /* 0x7f800000000b7802 */ /* 0x002fe20000000f00 */
[----:B------:R-:W-:Y:S01]  /*61b0*/  IMAD.MOV.U32 R13, RZ, RZ, 0x7f800000 ;  /* 0x7f800000ff0d7424 */ /* 0x000fe200078e00ff */
[----:B------:R-:W1:Y:S01]  /*61c0*/  SHFL.BFLY PT, R3, R14, 0x1, 0x1f ;  /* 0x0c201f000e037f89 */ /* 0x000e6200000e0000 */
[----:B------:R-:W-:Y:S01]  /*61d0*/  MOV R8, 0x3f800000 ;  /* 0x3f80000000087802 */ /* 0x000fe20000000f00 */
[----:B--2---:R-:W-:Y:S01]  /*61e0*/  FADD R4, R4, R17 ;  /* 0x0000001104047221 */ /* 0x004fe20000000000 */
[----:B-1----:R-:W-:-:S04]  /*61f0*/  FADD R18, R3, R14 ;  /* 0x0000000e03127221 */ /* 0x002fc80000000000 */
[----:B------:R-:W1:Y:S01]  /*6200*/  SHFL.BFLY PT, R5, R4, 0x2, 0x1f ;  /* 0x0c401f0004057f89 */ /* 0x000e6200000e0000 */
[----:B------:R-:W-:-:S03]  /*6210*/  MOV R3, 0x3f800000 ;  /* 0x3f80000000037802 */ /* 0x000fc60000000f00 */
[----:B------:R-:W2:Y:S01]  /*6220*/  SHFL.BFLY PT, R19, R18, 0x2, 0x1f ;  /* 0x0c401f0012137f89 */ /* 0x000ea200000e0000 */
[C---:B-1----:R-:W-:Y:S01]  /*6230*/  FSETP.NE.AND P0, PT, R4.reuse, -R5, PT ;  /* 0x800000050400720b */ /* 0x042fe20003f05000 */
[----:B------:R-:W-:Y:S01]  /*6240*/  FADD R6, R4, R5 ;  /* 0x0000000504067221 */ /* 0x000fe20000000000 */
[----:B--2---:R-:W-:-:S11]  /*6250*/  FADD R7, R18, R19 ;  /* 0x0000001312077221 */ /* 0x004fd60000000000 */
[----:B------:R-:W-:Y:S05]  /*6260*/  @!P0 BRA `(.L_x_39) ;  /* 0x0000000000548947 */ /* 0x000fea0003800000 */
[----:B------:R-:W-:Y:S01]  /*6270*/  IADD3 R3, R6, 0x1800000, RZ ;  /* 0x0180000006037810 */ /* 0x000fe20007ffe0ff */
[----:B------:R-:W-:Y:S03]  /*6280*/  BSSY B1, `(.L_x_40) ;  /* 0x000000c000017945 */ /* 0x000fe60003800000 */
[----:B------:R-:W-:-:S04]  /*6290*/  LOP3.LUT R3, R3, 0x7f800000, RZ, 0xc0, !PT ;  /* 0x7f80000003037812 */ /* 0x000fc800078ec0ff */
[----:B------:R-:W-:-:S13]  /*62a0*/  ISETP.GT.U32.AND P0, PT, R3, 0x1ffffff, PT ;  /* 0x01ffffff0300780c */ /* 0x000fda0003f04070 */
[----:B------:R-:W-:Y:S05]  /*62b0*/  @P0 BRA `(.L_x_41) ;  /* 0x0000000000100947 */ /* 0x000fea0003800000 */
[----:B------:R-:W-:Y:S02]  /*62c0*/  MOV R4, R6 ;  /* 0x0000000600047202 */ /* 0x000fe40000000f00 */
[----:B------:R-:W-:-:S07]  /*62d0*/  MOV R17, 0x62f0 ;  /* 0x000062f000117802 */ /* 0x000fce0000000f00 */
[----:B------:R-:W-:Y:S05]  /*62e0*/  CALL.REL.NOINC `($__internal_0_$__cuda_sm20_rcp_rn_f32_slowpath) ;  /* 0x0000001000407944 */ /* 0x000fea0003c00000 */
[----:B------:R-:W-:Y:S05]  /*62f0*/  BRA `(.L_x_42) ;  /* 0x0000000000107947 */ /* 0x000fea0003800000 */
.L_x_41:
[----:B------:R-:W1:Y:S02]  /*6300*/  MUFU.RCP R3, R6 ;  /* 0x0000000600037308 */ /* 0x000e640000001000 */
[----:B-1----:R-:W-:-:S04]  /*6310*/  FFMA R4, R6, R3, -1 ;  /* 0xbf80000006047423 */ /* 0x002fc80000000003 */
[----:B------:R-:W-:-:S04]  /*6320*/  FADD.FTZ R4, -R4, -RZ ;  /* 0x800000ff04047221 */ /* 0x000fc80000010100 */
[----:B------:R-:W-:-:S07]  /*6330*/  FFMA R3, R3, R4, R3 ;  /* 0x0000000403037223 */ /* 0x000fce0000000003 */
.L_x_42:
[----:B------:R-:W-:Y:S05]  /*6340*/  BSYNC B1 ;  /* 0x0000000000017941 */ /* 0x000fea0003800000 */
.L_x_40:
[----:B------:R-:W-:Y:S01]  /*6350*/  FSETP.GEU.AND P0, PT, |R6|, 1.175494350822287508e-38, PT ;  /* 0x008000000600780b */ /* 0x000fe20003f0e200 */
[----:B------:R-:W-:-:S12]  /*6360*/  ULDC UR6, c[0x0][0x600] ;  /* 0x0001800000067ab9 */ /* 0x000fd80000000800 */
[----:B------:R-:W-:-:S04]  /*6370*/  @!P0 FMUL R6, R6, 16777216 ;  /* 0x4b80000006068820 */ /* 0x000fc80000400000 */
[----:B------:R-:W1:Y:S02]  /*6380*/  MUFU.LG2 R4, R6 ;  /* 0x0000000600047308 */ /* 0x000e640000000c00 */
[----:B-1----:R-:W-:-:S04]  /*6390*/  @!P0 FADD R4, R4, -24 ;  /* 0xc1c0000004048421 */ /* 0x002fc80000000000 */
[----:B------:R-:W-:-:S04]  /*63a0*/  FMUL R13, R4, 0.69314718246459960938 ;  /* 0x3f317218040d7820 */ /* 0x000fc80000400000 */
[----:B------:R-:W-:-:S07]  /*63b0*/  FFMA R13, R0, UR6, R13 ;  /* 0x00000006000d7c23 */ /* 0x000fce000800000d */
.L_x_39:
[----:B------:R-:W-:Y:S05]  /*63c0*/  BSYNC B0 ;  /* 0x0000000000007941 */ /* 0x000fea0003800000 */
.L_x_38:
[----:B------:R-:W-:Y:S01]  /*63d0*/  FSETP.NE.AND P0, PT, R18, -R19, PT ;  /* 0x800000131200720b */ /* 0x000fe20003f05000 */
[----:B------:R-:W-:Y:S01]  /*63e0*/  ULDC UR4, c[0x0][0x608] ;  /* 0x0001820000047ab9 */ /* 0x000fe20000000800 */
[----:B------:R-:W-:Y:S01]  /*63f0*/  BSSY B0, `(.L_x_43) ;  /* 0x0000021000007945 */ /* 0x000fe20003800000 */
[----:B------:R-:W-:-:S04]  /*6400*/  FMUL R3, R3, UR4 ;  /* 0x0000000403037c20 */ /* 0x000fc80008400000 */
[-C--:B------:R-:W-:Y:S01]  /*6410*/  FMUL R88, R88, R3.reuse ;  /* 0x0000000358587220 */ /* 0x080fe20000400000 */
[-C--:B------:R-:W-:Y:S01]  /*6420*/  FMUL R89, R89, R3.reuse ;  /* 0x0000000359597220 */ /* 0x080fe20000400000 */
[-C--:B------:R-:W-:Y:S01]  /*6430*/  FMUL R92, R92, R3.reuse ;  /* 0x000000035c5c7220 */ /* 0x080fe20000400000 */
[-C--:B------:R-:W-:Y:S01]  /*6440*/  FMUL R93, R93, R3.reuse ;  /* 0x000000035d5d7220 */ /* 0x080fe20000400000 */
[-C--:B------:R-:W-:Y:S01]  /*6450*/  FMUL R96, R96, R3.reuse ;  /* 0x0000000360607220 */ /* 0x080fe20000400000 */
[-C--:B------:R-:W-:Y:S01]  /*6460*/  FMUL R97, R97, R3.reuse ;  /* 0x0000000361617220 */ /* 0x080fe20000400000 */
[-C--:B------:R-:W-:Y:S01]  /*6470*/  FMUL R100, R100, R3.reuse ;  /* 0x0000000364647220 */ /* 0x080fe20000400000 */
[----:B------:R-:W-:Y:S01]  /*6480*/  FMUL R101, R101, R3 ;  /* 0x0000000365657220 */ /* 0x000fe20000400000 */
[----:B------:R-:W-:Y:S06]  /*6490*/  @!P0 BRA `(.L_x_44) ;  /* 0x0000000000588947 */ /* 0x000fec0003800000 */
[----:B------:R-:W-:Y:S01]  /*64a0*/  IADD3 R0, R7, 0x1800000, RZ ;  /* 0x0180000007007810 */ /* 0x000fe20007ffe0ff */
[----:B------:R-:W-:Y:S03]  /*64b0*/  BSSY B1, `(.L_x_45) ;  /* 0x000000d000017945 */ /* 0x000fe60003800000 */
[----:B------:R-:W-:-:S04]  /*64c0*/  LOP3.LUT R0, R0, 0x7f800000, RZ, 0xc0, !PT ;  /* 0x7f80000000007812 */ /* 0x000fc800078ec0ff */
[----:B------:R-:W-:-:S13]  /*64d0*/  ISETP.GT.U32.AND P0, PT, R0, 0x1ffffff, PT ;  /* 0x01ffffff0000780c */ /* 0x000fda0003f04070 */
[----:B------:R-:W-:Y:S05]  /*64e0*/  @P0 BRA `(.L_x_46) ;  /* 0x0000000000140947 */ /* 0x000fea0003800000 */
[----:B------:R-:W-:Y:S01]  /*64f0*/  IMAD.MOV.U32 R4, RZ, RZ, R7 ;  /* 0x000000ffff047224 */ /* 0x000fe200078e0007 */
[----:B------:R-:W-:-:S07]  /*6500*/  MOV R17, 0x6520 ;  /* 0x0000652000117802 */ /* 0x000fce0000000f00 */
[----:B------:R-:W-:Y:S05]  /*6510*/  CALL.REL.NOINC `($__internal_0_$__cuda_sm20_rcp_rn_f32_slowpath) ;  /* 0x0000000c00b47944 */ /* 0x000fea0003c00000 */
[----:B------:R-:W-:Y:S01]  /*6520*/  MOV R8, R3 ;  /* 0x0000000300087202 */ /* 0x000fe20000000f00 */
[----:B------:R-:W-:Y:S06]  /*6530*/  BRA `(.L_x_47) ;  /* 0x0000000000107947 */ /* 0x000fec0003800000 */
.L_x_46:
[----:B------:R-:W1:Y:S02]  /*6540*/  MUFU.RCP R8, R7 ;  /* 0x0000000700087308 */ /* 0x000e640000001000 */
[----:B-1----:R-:W-:-:S04]  /*6550*/  FFMA R0, R7, R8, -1 ;  /* 0xbf80000007007423 */ /* 0x002fc80000000008 */
[----:B------:R-:W-:-:S04]  /*6560*/  FADD.FTZ R3, -R0, -RZ ;  /* 0x800000ff00037221 */ /* 0x000fc80000010100 */
[----:B------:R-:W-:-:S07]  /*6570*/  FFMA R8, R8, R3, R8 ;  /* 0x0000000308087223 */ /* 0x000fce0000000008 */
.L_x_47:
[----:B------:R-:W-:Y:S05]  /*6580*/  BSYNC B1 ;  /* 0x0000000000017941 */ /* 0x000fea0003800000 */
.L_x_45:
[----:B------:R-:W-:Y:S01]  /*6590*/  FSETP.GEU.AND P0, PT, |R7|, 1.175494350822287508e-38, PT ;  /* 0x008000000700780b */ /* 0x000fe20003f0e200 */
[----:B------:R-:W-:-:S12]  /*65a0*/  ULDC UR4, c[0x0][0x600] ;  /* 0x0001800000047ab9 */ /* 0x000fd80000000800 */
[----:B------:R-:W-:-:S04]  /*65b0*/  @!P0 FMUL R7, R7, 16777216 ;  /* 0x4b80000007078820 */ /* 0x000fc80000400000 */
[----:B------:R-:W1:Y:S02]  /*65c0*/  MUFU.LG2 R0, R7 ;  /* 0x0000000700007308 */ /* 0x000e640000000c00 */
[----:B-1----:R-:W-:-:S04]  /*65d0*/  @!P0 FADD R0, R0, -24 ;  /* 0xc1c0000000008421 */ /* 0x002fc80000000000 */
[----:B------:R-:W-:-:S04]  /*65e0*/  FMUL R0, R0, 0.69314718246459960938 ;  /* 0x3f31721800007820 */ /* 0x000fc80000400000 */
[----:B------:R-:W-:-:S07]  /*65f0*/  FFMA R11, R9, UR4, R0 ;  /* 0x00000004090b7c23 */ /* 0x000fce0008000000 */
.L_x_44:
[----:B------:R-:W-:Y:S05]  /*6600*/  BSYNC B0 ;  /* 0x0000000000007941 */ /* 0x000fea0003800000 */
.L_x_43:
[----:B------:R-:W1:Y:S01]  /*6610*/  S2R R0, SR_TID.X ;  /* 0x0000000000007919 */ /* 0x000e620000002100 */
[----:B------:R-:W-:Y:S01]  /*6620*/  ULDC UR4, c[0x0][0x608] ;  /* 0x0001820000047ab9 */ /* 0x000fe20000000800 */
[----:B------:R-:W-:Y:S01]  /*6630*/  ULDC.64 UR8, c[0x0][0x208] ;  /* 0x0000820000087ab9 */ /* 0x000fe20000000a00 */
[----:B------:R-:W-:Y:S01]  /*6640*/  FMUL R8, R8, UR4 ;  /* 0x0000000408087c20 */ /* 0x000fe20008400000 */
[----:B------:R-:W-:Y:S01]  /*6650*/  BSSY B0, `(.L_x_48) ;  /* 0x0000019000007945 */ /* 0x000fe20003800000 */
[----:B------:R-:W-:Y:S02]  /*6660*/  SHF.R.U32.HI R17, RZ, 0x5, R16 ;  /* 0x00000005ff117819 */ /* 0x000fe40000011610 */
[----:B-1----:R-:W-:-:S13]  /*6670*/  LOP3.LUT P0, RZ, R0, 0x3, RZ, 0xc0, !PT ;  /* 0x0000000300ff7812 */ /* 0x002fda000780c0ff */
[----:B------:R-:W-:Y:S05]  /*6680*/  @P0 BRA `(.L_x_49) ;  /* 0x0000000000540947 */ /* 0x000fea0003800000 */
[----:B------:R-:W1:Y:S01]  /*6690*/  S2UR UR4, SR_CTAID.X ;  /* 0x00000000000479c3 */ /* 0x000e620000002500 */
[----:B------:R-:W-:Y:S02]  /*66a0*/  SHF.R.U32.HI R0, RZ, 0x2, R0 ;  /* 0x00000002ff007819 */ /* 0x000fe40000011600 */
[----:B------:R-:W-:Y:S02]  /*66b0*/  SHF.L.U32 R3, R17, 0x4, RZ ;  /* 0x0000000411037819 */ /* 0x000fe400000006ff */
[----:B------:R-:W-:-:S04]  /*66c0*/  LOP3.LUT R0, R0, 0x7, RZ, 0xc0, !PT ;  /* 0x0000000700007812 */ /* 0x000fc800078ec0ff */
[----:B------:R-:W-:Y:S01]  /*66d0*/  LOP3.LUT R0, R3, 0xfffffff0, R0, 0xe2, !PT ;  /* 0xfffffff003007812 */ /* 0x000fe200078ee200 */
[----:B-1----:R-:W-:-:S03]  /*66e0*/  USHF.L.U32 UR6, UR4, 0x6, URZ ;  /* 0x0000000604067899 */ /* 0x002fc6000800063f */
[----:B------:R-:W-:Y:S02]  /*66f0*/  ULDC.64 UR4, c[0x0][0x688] ;  /* 0x0001a20000047ab9 */ /* 0x000fe40000000a00 */
[----:B------:R-:W-:Y:S02]  /*6700*/  UIMAD UR4, UR36, UR4, UR6 ;  /* 0x00000004240472a4 */ /* 0x000fe4000f8e0206 */
[----:B------:R-:W-:Y:S02]  /*6710*/  IADD3 R3, R0, UR6, RZ ;  /* 0x0000000600037c10 */ /* 0x000fe4000fffe0ff */
[----:B------:R-:W-:-:S03]  /*6720*/  UIMAD UR4, UR37, UR5, UR4 ;  /* 0x00000005250472a4 */ /* 0x000fc6000f8e0204 */
[C---:B------:R-:W-:Y:S01]  /*6730*/  VIADD R4, R3.reuse, 0x8 ;  /* 0x0000000803047836 */ /* 0x040fe20000000000 */
[----:B------:R-:W-:Y:S02]  /*6740*/  ULDC UR5, c[0x0][0x288] ;  /* 0x0000a20000057ab9 */ /* 0x000fe40000000800 */
[----:B------:R-:W-:Y:S02]  /*6750*/  ISETP.GE.U32.AND P0, PT, R3, UR5, PT ;  /* 0x0000000503007c0c */ /* 0x000fe4000bf06070 */
[----:B------:R-:W-:Y:S02]  /*6760*/  IADD3 R0, P2, R0, UR4, RZ ;  /* 0x0000000400007c10 */ /* 0x000fe4000ff5e0ff */
[----:B------:R-:W-:Y:S01]  /*6770*/  ISETP.GE.U32.AND P1, PT, R4, UR5, PT ;  /* 0x0000000504007c0c */ /* 0x000fe2000bf26070 */
[----:B------:R-:W-:Y:S01]  /*6780*/  ULDC.64 UR4, c[0x0][0x680] ;  /* 0x0001a00000047ab9 */ /* 0x000fe20000000a00 */
[----:B------:R-:W-:Y:S02]  /*6790*/  IADD3.X R3, RZ, RZ, RZ, P2, !PT ;  /* 0x000000ffff037210 */ /* 0x000fe400017fe4ff */
[----:B------:R-:W-:-:S04]  /*67a0*/  LEA R4, P2, R0, UR4, 0x2 ;  /* 0x0000000400047c11 */ /* 0x000fc8000f8410ff */
[----:B------:R-:W-:-:S05]  /*67b0*/  LEA.HI.X R5, R0, UR5, R3, 0x2, P2 ;  /* 0x0000000500057c11 */ /* 0x000fca00090f1403 */
[----:B------:R1:W-:Y:S04]  /*67c0*/  @!P0 STG.E desc[UR8][R4.64], R13 ;  /* 0x0000000d04008986 */ /* 0x0003e8000c101908 */
[----:B------:R1:W-:Y:S02]  /*67d0*/  @!P1 STG.E desc[UR8][R4.64+0x20], R11 ;  /* 0x0000200b04009986 */ /* 0x0003e4000c101908 */
.L_x_49:
[----:B------:R-:W-:Y:S05]  /*67e0*/  BSYNC B0 ;  /* 0x0000000000007941 */ /* 0x000fea0003800000 */
.L_x_48:
[----:B------:R-:W-:Y:S01]  /*67f0*/  ULDC.64 UR4, c[0x0][0x730] ;  /* 0x0001cc0000047ab9 */ /* 0x000fe20000000a00 */
[-C--:B------:R-:W-:Y:S01]  /*6800*/  FMUL R19, R90, R8.reuse ;  /* 0x000000085a137220 */ /* 0x080fe20000400000 */
[----:B------:R-:W-:Y:S01]  /*6810*/  ISETP.NE.U32.AND P0, PT, RZ, UR4, PT ;  /* 0x00000004ff007c0c */ /* 0x000fe2000bf05070 */
[-C--:B------:R-:W-:Y:S01]  /*6820*/  FMUL R91, R91, R8.reuse ;  /* 0x000000085b5b7220 */ /* 0x080fe20000400000 */
[-C--:B------:R-:W-:Y:S01]  /*6830*/  FMUL R23, R94, R8.reuse ;  /* 0x000000085e177220 */ /* 0x080fe20000400000 */
[-C--:B------:R-:W-:Y:S01]  /*6840*/  FMUL R95, R95, R8.reuse ;  /* 0x000000085f5f7220 */ /* 0x080fe20000400000 */
[----:B------:R-:W-:Y:S01]  /*6850*/  ISETP.NE.AND.EX P0, PT, RZ, UR5, PT, P0 ;  /* 0x00000005ff007c0c */ /* 0x000fe2000bf05300 */
[-C--:B------:R-:W-:Y:S01]  /*6860*/  FMUL R25, R98, R8.reuse ;  /* 0x0000000862197220 */ /* 0x080fe20000400000 */
[-C--:B------:R-:W-:Y:S01]  /*6870*/  FMUL R99, R99, R8.reuse ;  /* 0x0000000863637220 */ /* 0x080fe20000400000 */
[-C--:B------:R-:W-:Y:S01]  /*6880*/  FMUL R27, R102, R8.reuse ;  /* 0x00000008661b7220 */ /* 0x080fe20000400000 */
[----:B------:R-:W-:-:S09]  /*6890*/  FMUL R103, R103, R8 ;  /* 0x0000000867677220 */ /* 0x000fd20000400000 */
[----:B------:R-:W-:Y:S05]  /*68a0*/  @P0 BRA `(.L_x_50) ;  /* 0x0000000000200947 */ /* 0x000fea0003800000 */
[----:B------:R-:W-:Y:S02]  /*68b0*/  ULDC.64 UR4, c[0x0][0x728] ;  /* 0x0001ca0000047ab9 */ /* 0x000fe40000000a00 */
[----:B------:R-:W-:-:S04]  /*68c0*/  ISETP.NE.U32.AND P0, PT, RZ, UR4, PT ;  /* 0x00000004ff007c0c */ /* 0x000fc8000bf05070 */
[----:B------:R-:W-:-:S13]  /*68d0*/  ISETP.NE.AND.EX P0, PT, RZ, UR5, PT, P0 ;  /* 0x00000005ff007c0c */ /* 0x000fda000bf05300 */
[----:B------:R-:W-:Y:S05]  /*68e0*/  @!P0 BRA `(.L_x_51) ;  /* 0x00000000000c8947 */ /* 0x000fea0003800000 */
[----:B-1----:R-:W1:Y:S02]  /*68f0*/  LDC.64 R4, c[0x0][0x728] ;  /* 0x0001ca00ff047b82 */ /* 0x002e640000000a00 */
[----:B-1----:R2:W5:Y:S01]  /*6900*/  LDG.E R4, desc[UR8][R4.64] ;  /* 0x0000000804047981 */ /* 0x002562000c1e1900 */
[----:B------:R-:W-:Y:S05]  /*6910*/  BRA `(.L_x_50) ;  /* 0x0000000000047947 */ /* 0x000fea0003800000 */
.L_x_51:
[----:B-1----:R-:W3:Y:S02]  /*6920*/  LDC R4, c[0x0][0x720] ;  /* 0x0001c800ff047b82 */ /* 0x002ee40000000800 */
.L_x_50:
[----:B------:R-:W-:Y:S02]  /*6930*/  MOV R0, RZ ;  /* 0x000000ff00007202 */ /* 0x000fe40000000f00 */
[----:B---3-5:R-:W-:Y:S02]  /*6940*/  MOV R18, R4 ;  /* 0x0000000400127202 */ /* 0x028fe40000000f00 */
[----:B------:R-:W-:-:S13]  /*6950*/  LOP3.LUT P0, RZ, R0, 0x1bf, RZ, 0xc0, !PT ;  /* 0x000001bf00ff7812 */ /* 0x000fda000780c0ff */
[----:B------:R-:W-:Y:S05]  /*6960*/  @!P0 BRA `(.L_x_52) ;  /* 0x0000000000408947 */ /* 0x000fea0003800000 */
[----:B------:R-:W-:Y:S01]  /*6970*/  MOV R0, 0x0 ;  /* 0x0000000000007802 */ /* 0x000fe20000000f00 */
[----:B------:R-:W-:Y:S01]  /*6980*/  ULDC.64 UR4, c[0x4][0x68] ;  /* 0x01001a0000047ab9 */ /* 0x000fe20000000a00 */
[----:B------:R-:W-:Y:S01]  /*6990*/  ULDC.64 UR6, c[0x4][0x8] ;  /* 0x0100020000067ab9 */ /* 0x000fe20000000a00 */
[----:B-1----:R-:W-:Y:S01]  /*69a0*/  MOV R4, UR4 ;  /* 0x0000000400047c02 */ /* 0x002fe20008000f00 */
[----:B------:R1:W3:Y:S01]  /*69b0*/  LDC.64 R14, c[0x4][R0] ;  /* 0x01000000000e7b82 */ /* 0x0002e20000000a00 */
[----:B--2---:R-:W-:Y:S01]  /*69c0*/  IMAD.U32 R5, RZ, RZ, UR5 ;  /* 0x00000005ff057e24 */ /* 0x004fe2000f8e00ff */
[----:B------:R-:W-:Y:S01]  /*69d0*/  ULDC.64 UR4, c[0x4][0x70] ;  /* 0x01001c0000047ab9 */ /* 0x000fe20000000a00 */
[----:B------:R-:W-:Y:S01]  /*69e0*/  MOV R10, UR6 ;  /* 0x00000006000a7c02 */ /* 0x000fe20008000f00 */
[----:B------:R-:W-:Y:S01]  /*69f0*/  IMAD.U32 R11, RZ, RZ, UR7 ;  /* 0x00000007ff0b7e24 */ /* 0x000fe2000f8e00ff */
[----:B------:R-:W-:Y:S02]  /*6a00*/  MOV R6, UR4 ;  /* 0x0000000400067c02 */ /* 0x000fe40008000f00 */
[----:B------:R-:W-:-:S02]  /*6a10*/  MOV R7, UR5 ;  /* 0x0000000500077c02 */ /* 0x000fc40008000f00 */
[----:B------:R-:W-:Y:S02]  /*6a20*/  MOV R8, 0x70 ;  /* 0x0000007000087802 */ /* 0x000fe40000000f00 */
[----:B------:R-:W-:Y:S02]  /*6a30*/  MOV R12, 0x1 ;  /* 0x00000001000c7802 */ /* 0x000fe40000000f00 */
[----:B-1----:R-:W-:-:S07]  /*6a40*/  MOV R13, RZ ;  /* 0x000000ff000d7202 */ /* 0x002fce0000000f00 */
[----:B------:R-:W-:-:S07]  /*6a50*/  LEPC R20, `(.L_x_52) ;  /* 0x000000001014794e */ /* 0x000fce0000000000 */
[----:B---3--:R-:W-:Y:S05]  /*6a60*/  CALL.ABS.NOINC R14 ;  /* 0x000000000e007343 */ /* 0x008fea0003c00000 */
.L_x_52:
[----:B------:R-:W-:-:S13]  /*6a70*/  LOP3.LUT P0, RZ, R2, 0x1bf, RZ, 0xc0, !PT ;  /* 0x000001bf02ff7812 */ /* 0x000fda000780c0ff */
[----:B------:R-:W-:Y:S05]  /*6a80*/  @!P0 BRA `(.L_x_53) ;  /* 0x0000000000408947 */ /* 0x000fea0003800000 */
[----:B------:R-:W-:Y:S01]  /*6a90*/  MOV R0, 0x0 ;  /* 0x0000000000007802 */ /* 0x000fe20000000f00 */
[----:B------:R-:W-:Y:S01]  /*6aa0*/  ULDC.64 UR4, c[0x4][0x68] ;  /* 0x01001a0000047ab9 */ /* 0x000fe20000000a00 */
[----:B------:R-:W-:Y:S01]  /*6ab0*/  ULDC.64 UR6, c[0x4][0x8] ;  /* 0x0100020000067ab9 */ /* 0x000fe20000000a00 */
[----:B-1----:R-:W-:Y:S01]  /*6ac0*/  IMAD.U32 R4, RZ, RZ, UR4 ;  /* 0x00000004ff047e24 */ /* 0x002fe2000f8e00ff */
[----:B------:R1:W3:Y:S01]  /*6ad0*/  LDC.64 R14, c[0x4][R0] ;  /* 0x01000000000e7b82 */ /* 0x0002e20000000a00 */
[----:B--2---:R-:W-:Y:S01]  /*6ae0*/  MOV R5, UR5 ;  /* 0x0000000500057c02 */ /* 0x004fe20008000f00 */
[----:B------:R-:W-:Y:S01]  /*6af0*/  ULDC.64 UR4, c[0x4][0x70] ;  /* 0x01001c0000047ab9 */ /* 0x000fe20000000a00 */
[----:B------:R-:W-:Y:S01]  /*6b00*/  IMAD.U32 R10, RZ, RZ, UR6 ;  /* 0x00000006ff0a7e24 */ /* 0x000fe2000f8e00ff */
[----:B------:R-:W-:Y:S01]  /*6b10*/  MOV R6, UR4 ;  /* 0x0000000400067c02 */ /* 0x000fe20008000f00 */
[----:B------:R-:W-:Y:S01]  /*6b20*/  IMAD.MOV.U32 R13, RZ, RZ, RZ ;  /* 0x000000ffff0d7224 */ /* 0x000fe200078e00ff */
[----:B------:R-:W-:-:S02]  /*6b30*/  MOV R7, UR5 ;  /* 0x0000000500077c02 */ /* 0x000fc40008000f00 */
[----:B------:R-:W-:Y:S02]  /*6b40*/  MOV R11, UR7 ;  /* 0x00000007000b7c02 */ /* 0x000fe40008000f00 */
[----:B------:R-:W-:Y:S02]  /*6b50*/  MOV R8, 0x70 ;  /* 0x0000007000087802 */ /* 0x000fe40000000f00 */
[----:B-1----:R-:W-:-:S07]  /*6b60*/  MOV R12, 0x1 ;  /* 0x00000001000c7802 */ /* 0x002fce0000000f00 */
[----:B------:R-:W-:-:S07]  /*6b70*/  LEPC R20, `(.L_x_53) ;  /* 0x000000001014794e */ /* 0x000fce0000000000 */
[----:B---3--:R-:W-:Y:S05]  /*6b80*/  CALL.ABS.NOINC R14 ;  /* 0x000000000e007343 */ /* 0x008fea0003c00000 */
.L_x_53:
[----:B-12---:R-:W1:Y:S01]  /*6b90*/  S2R R5, SR_TID.X ;  /* 0x0000000000057919 */ /* 0x006e620000002100 */
[----:B------:R-:W-:Y:S01]  /*6ba0*/  ULDC.64 UR4, c[0x0][0x730] ;  /* 0x0001cc0000047ab9 */ /* 0x000fe20000000a00 */
[----:B------:R-:W-:Y:S01]  /*6bb0*/  VIADD R16, R16, 0x1f ;  /* 0x0000001f10107836 */ /* 0x000fe20000000000 */
[----:B------:R-:W-:-:S04]  /*6bc0*/  ISETP.NE.U32.AND P0, PT, RZ, UR4, PT ;  /* 0x00000004ff007c0c */ /* 0x000fc8000bf05070 */
[----:B------:R-:W-:Y:S02]  /*6bd0*/  ISETP.NE.AND.EX P0, PT, RZ, UR5, PT, P0 ;  /* 0x00000005ff007c0c */ /* 0x000fe4000bf05300 */
[----:B------:R-:W-:-:S11]  /*6be0*/  ISETP.GT.U32.AND P1, PT, R16, 0x3e, PT ;  /* 0x0000003e1000780c */ /* 0x000fd60003f24070 */
[----:B------:R-:W2:Y:S01]  /*6bf0*/  @P0 LDC R18, c[0x0][0x720] ;  /* 0x0001c800ff120b82 */ /* 0x000ea20000000800 */
[C---:B-1----:R-:W-:Y:S02]  /*6c00*/  SHF.L.U32 R0, R5.reuse, 0x5, RZ ;  /* 0x0000000505007819 */ /* 0x042fe400000006ff */
[----:B------:R-:W-:Y:S02]  /*6c10*/  SHF.R.U32.HI R3, RZ, 0x1, R5 ;  /* 0x00000001ff037819 */ /* 0x000fe40000011605 */
[C---:B------:R-:W-:Y:S02]  /*6c20*/  LOP3.LUT R6, R0.reuse, 0xc0, RZ, 0xc0, !PT ;  /* 0x000000c000067812 */ /* 0x040fe400078ec0ff */
[----:B------:R-:W-:Y:S02]  /*6c30*/  LOP3.LUT R4, R0, 0x20, RZ, 0xc0, !PT ;  /* 0x0000002000047812 */ /* 0x000fe400078ec0ff */
[----:B------:R-:W-:Y:S02]  /*6c40*/  LOP3.LUT R6, R6, 0x8, R3, 0xf8, !PT ;  /* 0x0000000806067812 */ /* 0x000fe400078ef803 */
[----:B------:R-:W-:-:S02]  /*6c50*/  SHF.L.U32 R3, R5, 0x2, RZ ;  /* 0x0000000205037819 */ /* 0x000fc400000006ff */
[----:B------:R-:W-:Y:S01]  /*6c60*/  LEA R4, R17, R4, 0x9 ;  /* 0x0000000411047211 */ /* 0x000fe200078e48ff */
[-C--:B--2---:R-:W-:Y:S01]  /*6c70*/  FMUL R88, R88, R18.reuse ;  /* 0x0000001258587220 */ /* 0x084fe20000400000 */
[----:B------:R-:W-:Y:S01]  /*6c80*/  LOP3.LUT R6, R6, 0x18, R3, 0x78, !PT ;  /* 0x0000001806067812 */ /* 0x000fe200078e7803 */
[-C--:B------:R-:W-:Y:S01]  /*6c90*/  FMUL R89, R89, R18.reuse ;  /* 0x0000001259597220 */ /* 0x080fe20000400000 */
[----:B------:R-:W-:Y:S01]  /*6ca0*/  LOP3.LUT R3, R0, 0x100, RZ, 0xc0, !PT ;  /* 0x0000010000037812 */ /* 0x000fe200078ec0ff */
[-C--:B------:R-:W-:Y:S01]  /*6cb0*/  FMUL R0, R19, R18.reuse ;  /* 0x0000001213007220 */ /* 0x080fe20000400000 */
[----:B------:R-:W-:Y:S01]  /*6cc0*/  LOP3.LUT P0, RZ, R5, 0x4, RZ, 0xc0, !PT ;  /* 0x0000000405ff7812 */ /* 0x000fe2000780c0ff */
[----:B------:R-:W-:Y:S01]  /*6cd0*/  FMUL R96, R96, R18 ;  /* 0x0000001260607220 */ /* 0x000fe20000400000 */
[----:B------:R-:W-:Y:S01]  /*6ce0*/  IADD3 R11, R6, R4, R3 ;  /* 0x00000004060b7210 */ /* 0x000fe20007ffe003 */
[-C--:B------:R-:W-:Y:S01]  /*6cf0*/  FMUL R3, R91, R18.reuse ;  /* 0x000000125b037220 */ /* 0x080fe20000400000 */
        /* <DEDUP_REMOVED lines=11> */
[----:B------:R-:W-:-:S02]  /*6db0*/  LEA R11, R11, R2, 0x1 ;  /* 0x000000020b0b7211 */ /* 0x000fc400078e08ff */
[----:B------:R-:W-:Y:S02]  /*6dc0*/  F2FP.BF16.F32.PACK_AB R88, R89, R88 ;  /* 0x000000585958723e */ /* 0x000fe400000010ff */
[----:B------:R-:W-:Y:S02]  /*6dd0*/  F2FP.BF16.F32.PACK_AB R89, R3, R0 ;  /* 0x000000000359723e */ /* 0x000fe400000010ff */
[----:B------:R-:W-:Y:S02]  /*6de0*/  F2FP.BF16.F32.PACK_AB R96, R97, R96 ;  /* 0x000000606160723e */ /* 0x000fe400000010ff */
[----:B------:R-:W-:Y:S02]  /*6df0*/  F2FP.BF16.F32.PACK_AB R90, R93, R92 ;  /* 0x0000005c5d5a723e */ /* 0x000fe400000010ff */
[----:B------:R-:W-:Y:S02]  /*6e00*/  F2FP.BF16.F32.PACK_AB R91, R5, R4 ;  /* 0x00000004055b723e */ /* 0x000fe400000010ff */
[----:B------:R-:W-:-:S02]  /*6e10*/  F2FP.BF16.F32.PACK_AB R97, R7, R6 ;  /* 0x000000060761723e */ /* 0x000fc400000010ff */
[----:B------:R-:W-:Y:S02]  /*6e20*/  F2FP.BF16.F32.PACK_AB R98, R101, R100 ;  /* 0x000000646562723e */ /* 0x000fe400000010ff */
[----:B------:R-:W-:Y:S02]  /*6e30*/  F2FP.BF16.F32.PACK_AB R99, R9, R8 ;  /* 0x000000080963723e */ /* 0x000fe400000010ff */
[----:B------:R-:W-:Y:S01]  /*6e40*/  IADD3 R0, R11, 0x20, RZ ;  /* 0x000000200b007810 */ /* 0x000fe20007ffe0ff */
[----:B------:R-:W-:Y:S06]  /*6e50*/  @P1 BRA `(.L_x_54) ;  /* 0x0000000000041947 */ /* 0x000fec0003800000 */
[----:B------:R-:W-:-:S04]  /*6e60*/  DEPBAR.LE SB0, 0x0 ;  /* 0x000080000000791a */ /* 0x000fc80000000000 */
.L_x_54:
[----:B------:R-:W-:Y:S05]  /*6e70*/  WARPSYNC.ALL ;  /* 0x0000000000007948 */ /* 0x000fea0003800000 */
[----:B------:R-:W-:Y:S01]  /*6e80*/  BAR.SYNC.DEFER_BLOCKING 0x1, 0x80 ;  /* 0x0042000000007b1d */ /* 0x000fe20000010000 */
[----:B------:R-:W-:-:S05]  /*6e90*/  @P0 IADD3 R0, R11, -0x20, RZ ;  /* 0xffffffe00b000810 */ /* 0x000fca0007ffe0ff */
[----:B------:R-:W-:Y:S01]  /*6ea0*/  BSSY B0, `(.L_x_55) ;  /* 0x0000016000007945 */ /* 0x000fe20003800000 */
[----:B------:R1:W-:Y:S04]  /*6eb0*/  STSM.16.M88.4 [R11], R88 ;  /* 0x000000580b007844 */ /* 0x0003e80000000200 */
[----:B------:R1:W-:Y:S01]  /*6ec0*/  STSM.16.M88.4 [R0], R96 ;  /* 0x0000006000007844 */ /* 0x0003e20000000200 */
[----:B------:R-:W-:Y:S01]  /*6ed0*/  @!PT LDS RZ, [RZ] ;  /* 0x00000000fffff984 */ /* 0x000fe20000000800 */
[----:B------:R-:W-:Y:S01]  /*6ee0*/  @!PT LDS RZ, [RZ] ;  /* 0x00000000fffff984 */ /* 0x000fe20000000800 */
[----:B------:R-:W-:Y:S01]  /*6ef0*/  @!PT LDS RZ, [RZ] ;  /* 0x00000000fffff984 */ /* 0x000fe20000000800 */
[----:B------:R-:W-:Y:S01]  /*6f00*/  @!PT LDS RZ, [RZ] ;  /* 0x00000000fffff984 */ /* 0x000fe20000000800 */
[----:B------:R2:W-:Y:S06]  /*6f10*/  MEMBAR.ALL.CTA ;  /* 0x0000000000007992 */ /* 0x0005ec0000008000 */
[----:B--2---:R-:W2:Y:S02]  /*6f20*/  FENCE.VIEW.ASYNC.S ;  /* 0x00000000000073c6 */ /* 0x004ea40000000000 */
[----:B--2---:R-:W-:Y:S06]  /*6f30*/  BAR.SYNC.DEFER_BLOCKING 0x1, 0x80 ;  /* 0x0042000000007b1d */ /* 0x004fec0000010000 */
[----:B------:R-:W-:Y:S05]  /*6f40*/  @P1 BRA `(.L_x_56) ;  /* 0x00000000002c1947 */ /* 0x000fea0003800000 */
[----:B------:R-:W2:Y:S01]  /*6f50*/  S2UR UR10, SR_CTAID.X ;  /* 0x00000000000a79c3 */ /* 0x000ea20000002500 */
[----:B------:R-:W-:Y:S01]  /*6f60*/  ULDC.64 UR4, c[0x0][0x198] ;  /* 0x0000660000047ab9 */ /* 0x000fe20000000a00 */
[----:B------:R-:W-:Y:S01]  /*6f70*/  R2UR UR8, R2 ;  /* 0x00000000020872ca */ /* 0x000fe200000e0000 */
[----:B------:R-:W-:Y:S01]  /*6f80*/  UIADD3 UR4, UP0, UR4, 0x670, URZ ;  /* 0x0000067004047890 */ /* 0x000fe2000ff1e03f */
[----:B------:R-:W-:Y:S01]  /*6f90*/  UMOV UR9, URZ ;  /* 0x0000003f00097c82 */ /* 0x000fe20008000000 */
[----:B------:R-:W-:Y:S02]  /*6fa0*/  UMOV UR11, UR36 ;  /* 0x00000024000b7c82 */ /* 0x000fe40008000000 */
[----:B------:R-:W-:Y:S01]  /*6fb0*/  UIADD3.X UR5, URZ, UR5, URZ, UP0, !UPT ;  /* 0x000000053f057290 */ /* 0x000fe200087fe43f */
[----:B------:R-:W-:Y:S01]  /*6fc0*/  UMOV UR12, UR37 ;  /* 0x00000025000c7c82 */ /* 0x000fe20008000000 */
[----:B--2---:R-:W-:-:S09]  /*6fd0*/  USHF.L.U32 UR10, UR10, 0x6, URZ ;  /* 0x000000060a0a7899 */ /* 0x004fd2000800063f */
[----:B------:R2:W-:Y:S02]  /*6fe0*/  UTMASTG.4D [UR8], [UR4] ;  /* 0x00000008040073b5 */ /* 0x0005e40008018000 */
[----:B--2---:R0:W-:Y:S02]  /*6ff0*/  UTMACMDFLUSH ;  /* 0x00000000000079b7 */ /* 0x0041e40000000000 */
.L_x_56:
[----:B------:R-:W-:Y:S05]  /*7000*/  BSYNC B0 ;  /* 0x0000000000007941 */ /* 0x000fea0003800000 */
.L_x_55:
[----:B------:R-:W-:-:S04]  /*7010*/  DEPBAR.LE SB0, 0x0 ;  /* 0x000080000000791a */ /* 0x000fc80000000000 */
[----:B------:R-:W-:Y:S05]  /*7020*/  EXIT ;  /* 0x000000000000794d */ /* 0x000fea0003800000 */
.L_x_7:
[----:B-1----:R1:W2:Y:S02]  /*7030*/  SYNCS.PHASECHK.TRANS64.TRYWAIT P2, [R3+URZ+0x9048], R2 ;  /* 0x00904802030075a7 */ /* 0x0022a4000804017f */
[----:B--2---:R-:W-:Y:S05]  /*7040*/  @!P2 NANOSLEEP.SYNCS 0x989680 ;  /* 0x009896800000a95d */ /* 0x004fea0003900000 */
[----:B------:R-:W2:Y:S02]  /*7050*/  @!P2 SYNCS.PHASECHK.TRANS64 P2, [R3+URZ+0x9048], R2 ;  /* 0x009048020300a5a7 */ /* 0x000ea4000804007f */
[----:B--2---:R-:W-:Y:S05]  /*7060*/  @!P2 BRA `(.L_x_7) ;  /* 0xfffffffc00f0a947 */ /* 0x004fea000383ffff */
[----:B------:R-:W-:Y:S05]  /*7070*/  BRA `(.L_x_57) ;  /* 0xffffff9400847947 */ /* 0x000fea000383ffff */
.L_x_12:
[----:B-1----:R1:W2:Y:S02]  /*7080*/  SYNCS.PHASECHK.TRANS64.TRYWAIT P1, [R3+URZ+0x9020], R0 ;  /* 0x00902000030075a7 */ /* 0x0022a4000802017f */
[----:B--2---:R-:W-:Y:S05]  /*7090*/  @!P1 NANOSLEEP.SYNCS 0x989680 ;  /* 0x009896800000995d */ /* 0x004fea0003900000 */
[----:B------:R-:W2:Y:S02]  /*70a0*/  @!P1 SYNCS.PHASECHK.TRANS64 P1, [R3+URZ+0x9020], R0 ;  /* 0x00902000030095a7 */ /* 0x000ea4000802007f */
[----:B--2---:R-:W-:Y:S05]  /*70b0*/  @!P1 BRA `(.L_x_12) ;  /* 0xfffffffc00f09947 */ /* 0x004fea000383ffff */
[----:B------:R-:W-:Y:S05]  /*70c0*/  BRA `(.L_x_58) ;  /* 0xffffff9800207947 */ /* 0x000fea000383ffff */
.L_x_14:
[----:B-1----:R1:W2:Y:S02]  /*70d0*/  SYNCS.PHASECHK.TRANS64.TRYWAIT P1, [R0+URZ+0x9020], R3 ;  /* 0x00902003000075a7 */ /* 0x0022a4000802017f */
[----:B--2---:R-:W-:Y:S05]  /*70e0*/  @!P1 NANOSLEEP.SYNCS 0x989680 ;  /* 0x009896800000995d */ /* 0x004fea0003900000 */
[----:B------:R-:W2:Y:S02]  /*70f0*/  @!P1 SYNCS.PHASECHK.TRANS64 P1, [R0+URZ+0x9020], R3 ;  /* 0x00902003000095a7 */ /* 0x000ea4000802007f */
[----:B--2---:R-:W-:Y:S05]  /*7100*/  @!P1 BRA `(.L_x_14) ;  /* 0xfffffffc00f09947 */ /* 0x004fea000383ffff */
[----:B------:R-:W-:Y:S05]  /*7110*/  BRA `(.L_x_59) ;  /* 0xffffff9800787947 */ /* 0x000fea000383ffff */
.L_x_17:
[----:B-1----:R1:W2:Y:S02]  /*7120*/  SYNCS.PHASECHK.TRANS64.TRYWAIT P1, [R2+URZ+0x9020], R3 ;  /* 0x00902003020075a7 */ /* 0x0022a4000802017f */
[----:B--2---:R-:W-:Y:S05]  /*7130*/  @!P1 NANOSLEEP.SYNCS 0x989680 ;  /* 0x009896800000995d */ /* 0x004fea0003900000 */
[----:B------:R-:W2:Y:S02]  /*7140*/  @!P1 SYNCS.PHASECHK.TRANS64 P1, [R2+URZ+0x9020], R3 ;  /* 0x00902003020095a7 */ /* 0x000ea4000802007f */
[----:B--2---:R-:W-:Y:S05]  /*7150*/  @!P1 BRA `(.L_x_17) ;  /* 0xfffffffc00f09947 */ /* 0x004fea000383ffff */
[----:B------:R-:W-:Y:S05]  /*7160*/  BRA `(.L_x_60) ;  /* 0xffffff9800ec7947 */ /* 0x000fea000383ffff */
.L_x_19:
[----:B-1----:R1:W2:Y:S02]  /*7170*/  SYNCS.PHASECHK.TRANS64.TRYWAIT P1, [R3+URZ+0x9020], R0 ;  /* 0x00902000030075a7 */ /* 0x0022a4000802017f */
[----:B--2---:R-:W-:Y:S05]  /*7180*/  @!P1 NANOSLEEP.SYNCS 0x989680 ;  /* 0x009896800000995d */ /* 0x004fea0003900000 */
[----:B------:R-:W2:Y:S02]  /*7190*/  @!P1 SYNCS.PHASECHK.TRANS64 P1, [R3+URZ+0x9020], R0 ;  /* 0x00902000030095a7 */ /* 0x000ea4000802007f */
[----:B--2---:R-:W-:Y:S05]  /*71a0*/  @!P1 BRA `(.L_x_19) ;  /* 0xfffffffc00f09947 */ /* 0x004fea000383ffff */
[----:B------:R-:W-:Y:S05]  /*71b0*/  BRA `(.L_x_61) ;  /* 0xffffff9c005c7947 */ /* 0x000fea000383ffff */
.L_x_21:
[----:B-1----:R1:W2:Y:S02]  /*71c0*/  SYNCS.PHASECHK.TRANS64.TRYWAIT P1, [R2+URZ+0x9040], R89 ;  /* 0x00904059020075a7 */ /* 0x0022a4000802017f */
[----:B--2---:R-:W-:Y:S05]  /*71d0*/  @!P1 NANOSLEEP.SYNCS 0x989680 ;  /* 0x009896800000995d */ /* 0x004fea0003900000 */
[----:B------:R-:W2:Y:S02]  /*71e0*/  @!P1 SYNCS.PHASECHK.TRANS64 P1, [R2+URZ+0x9040], R89 ;  /* 0x00904059020095a7 */ /* 0x000ea4000802007f */
[----:B--2---:R-:W-:Y:S05]  /*71f0*/  @!P1 BRA `(.L_x_21) ;  /* 0xfffffffc00f09947 */ /* 0x004fea000383ffff */
[----:B------:R-:W-:Y:S05]  /*7200*/  BRA `(.L_x_62) ;  /* 0xffffff9c00d47947 */ /* 0x000fea000383ffff */
.L_x_22:
[----:B--2---:R2:W3:Y:S02]  /*7210*/  SYNCS.PHASECHK.TRANS64.TRYWAIT P1, [R2+URZ+0x9000], R89 ;  /* 0x00900059020075a7 */ /* 0x0044e4000802017f */
[----:B---3--:R-:W-:Y:S05]  /*7220*/  @!P1 NANOSLEEP.SYNCS 0x989680 ;  /* 0x009896800000995d */ /* 0x008fea0003900000 */
[----:B------:R-:W3:Y:S02]  /*7230*/  @!P1 SYNCS.PHASECHK.TRANS64 P1, [R2+URZ+0x9000], R89 ;  /* 0x00900059020095a7 */ /* 0x000ee4000802007f */
[----:B---3--:R-:W-:Y:S05]  /*7240*/  @!P1 BRA `(.L_x_22) ;  /* 0xfffffffc00f09947 */ /* 0x008fea000383ffff */
[----:B------:R-:W-:Y:S05]  /*7250*/  BRA `(.L_x_63) ;  /* 0xffffff9c00cc7947 */ /* 0x000fea000383ffff */
.L_x_23:
[----:B---3--:R3:W4:Y:S02]  /*7260*/  SYNCS.PHASECHK.TRANS64.TRYWAIT P6, [R2+URZ+0x9008], R89 ;  /* 0x00900859020075a7 */ /* 0x00872400080c017f */
[----:B----4-:R-:W-:Y:S05]  /*7270*/  @!P6 NANOSLEEP.SYNCS 0x989680 ;  /* 0x009896800000e95d */ /* 0x010fea0003900000 */
[----:B------:R-:W4:Y:S02]  /*7280*/  @!P6 SYNCS.PHASECHK.TRANS64 P6, [R2+URZ+0x9008], R89 ;  /* 0x009008590200e5a7 */ /* 0x000f2400080c007f */
[----:B----4-:R-:W-:Y:S05]  /*7290*/  @!P6 BRA `(.L_x_23) ;  /* 0xfffffffc00f0e947 */ /* 0x010fea000383ffff */
[----:B------:R-:W-:Y:S05]  /*72a0*/  BRA `(.L_x_64) ;  /* 0xffffffac005c7947 */ /* 0x000fea000383ffff */
.L_x_25:
[----:B-1----:R1:W2:Y:S02]  /*72b0*/  SYNCS.PHASECHK.TRANS64.TRYWAIT P1, [R9+URZ+0x9000], R0 ;  /* 0x00900000090075a7 */ /* 0x0022a4000802017f */
[----:B--2---:R-:W-:Y:S05]  /*72c0*/  @!P1 NANOSLEEP.SYNCS 0x989680 ;  /* 0x009896800000995d */ /* 0x004fea0003900000 */
[----:B------:R-:W2:Y:S02]  /*72d0*/  @!P1 SYNCS.PHASECHK.TRANS64 P1, [R9+URZ+0x9000], R0 ;  /* 0x00900000090095a7 */ /* 0x000ea4000802007f */
[----:B--2---:R-:W-:Y:S05]  /*72e0*/  @!P1 BRA `(.L_x_25) ;  /* 0xfffffffc00f09947 */ /* 0x004fea000383ffff */
[----:B------:R-:W-:Y:S05]  /*72f0*/  BRA `(.L_x_65) ;  /* 0xffffffc000a47947 */ /* 0x000fea000383ffff */
.L_x_28:
[----:B-1----:R1:W2:Y:S02]  /*7300*/  SYNCS.PHASECHK.TRANS64.TRYWAIT P2, [R0+URZ+0x9020], R9 ;  /* 0x00902009000075a7 */ /* 0x0022a4000804017f */
[----:B--2---:R-:W-:Y:S05]  /*7310*/  @!P2 NANOSLEEP.SYNCS 0x989680 ;  /* 0x009896800000a95d */ /* 0x004fea0003900000 */
[----:B------:R-:W2:Y:S02]  /*7320*/  @!P2 SYNCS.PHASECHK.TRANS64 P2, [R0+URZ+0x9020], R9 ;  /* 0x009020090000a5a7 */ /* 0x000ea4000804007f */
[----:B--2---:R-:W-:Y:S05]  /*7330*/  @!P2 BRA `(.L_x_28) ;  /* 0xfffffffc00f0a947 */ /* 0x004fea000383ffff */
[----:B------:R-:W-:Y:S05]  /*7340*/  BRA `(.L_x_66) ;  /* 0xffffffc000f07947 */ /* 0x000fea000383ffff */
.L_x_31:
[----:B-1----:R1:W2:Y:S02]  /*7350*/  SYNCS.PHASECHK.TRANS64.TRYWAIT P6, [R110+URZ+0x9000], R105 ;  /* 0x009000696e0075a7 */ /* 0x0022a400080c017f */
[----:B--2---:R-:W-:Y:S05]  /*7360*/  @!P6 NANOSLEEP.SYNCS 0x989680 ;  /* 0x009896800000e95d */ /* 0x004fea0003900000 */
[----:B------:R-:W2:Y:S02]  /*7370*/  @!P6 SYNCS.PHASECHK.TRANS64 P6, [R110+URZ+0x9000], R105 ;  /* 0x009000696e00e5a7 */ /* 0x000ea400080c007f */
[----:B--2---:R-:W-:Y:S05]  /*7380*/  @!P6 BRA `(.L_x_31) ;  /* 0xfffffffc00f0e947 */ /* 0x004fea000383ffff */
[----:B------:R-:W-:Y:S05]  /*7390*/  BRA `(.L_x_67) ;  /* 0xffffffc800f07947 */ /* 0x000fea000383ffff */
.L_x_35:
[----:B-1----:R1:W2:Y:S02]  /*73a0*/  SYNCS.PHASECHK.TRANS64.TRYWAIT P1, [R10+URZ+0x9020], R19 ;  /* 0x009020130a0075a7 */ /* 0x0022a4000802017f */
[----:B--2---:R-:W-:Y:S05]  /*73b0*/  @!P1 NANOSLEEP.SYNCS 0x989680 ;  /* 0x009896800000995d */ /* 0x004fea0003900000 */
[----:B------:R-:W2:Y:S02]  /*73c0*/  @!P1 SYNCS.PHASECHK.TRANS64 P1, [R10+URZ+0x9020], R19 ;  /* 0x009020130a0095a7 */ /* 0x000ea4000802007f */
[----:B--2---:R-:W-:Y:S05]  /*73d0*/  @!P1 BRA `(.L_x_35) ;  /* 0xfffffffc00f09947 */ /* 0x004fea000383ffff */
[----:B------:R-:W-:Y:S05]  /*73e0*/  BRA `(.L_x_68) ;  /* 0xffffffe800b47947 */ /* 0x000fea000383ffff */
        .weak           $__internal_0_$__cuda_sm20_rcp_rn_f32_slowpath
        .type           $__internal_0_$__cuda_sm20_rcp_rn_f32_slowpath,@function
        .size           $__internal_0_$__cuda_sm20_rcp_rn_f32_slowpath,(.L_x_74 - $__internal_0_$__cuda_sm20_rcp_rn_f32_slowpath)
$__internal_0_$__cuda_sm20_rcp_rn_f32_slowpath:
[----:B------:R-:W-:Y:S01]  /*73f0*/  IMAD.SHL.U32 R3, R4, 0x2, RZ ;  /* 0x0000000204037824 */ /* 0x000fe200078e00ff */
[----:B------:R-:W-:Y:S04]  /*7400*/  BSSY B2, `(.L_x_69) ;  /* 0x0000030000027945 */ /* 0x000fe80003800000 */
[----:B------:R-:W-:-:S04]  /*7410*/  SHF.R.U32.HI R20, RZ, 0x18, R3 ;  /* 0x00000018ff147819 */ /* 0x000fc80000011603 */
[----:B------:R-:W-:-:S13]  /*7420*/  ISETP.NE.U32.AND P0, PT, R20, RZ, PT ;  /* 0x000000ff1400720c */ /* 0x000fda0003f05070 */
[----:B------:R-:W-:Y:S05]  /*7430*/  @P0 BRA `(.L_x_70) ;  /* 0x0000000000280947 */ /* 0x000fea0003800000 */
[----:B------:R-:W-:-:S04]  /*7440*/  SHF.L.U32 R3, R4, 0x1, RZ ;  /* 0x0000000104037819 */ /* 0x000fc800000006ff */
[----:B------:R-:W-:-:S13]  /*7450*/  ISETP.NE.AND P0, PT, R3, RZ, PT ;  /* 0x000000ff0300720c */ /* 0x000fda0003f05270 */
[----:B------:R-:W-:Y:S01]  /*7460*/  @P0 FFMA R10, R4, 1.84467440737095516160e+19, RZ ;  /* 0x5f800000040a0823 */ /* 0x000fe200000000ff */
[----:B------:R-:W-:Y:S08]  /*7470*/  @!P0 MUFU.RCP R5, R4 ;  /* 0x0000000400058308 */ /* 0x000ff00000001000 */
[----:B------:R-:W1:Y:S02]  /*7480*/  @P0 MUFU.RCP R3, R10 ;  /* 0x0000000a00030308 */ /* 0x000e640000001000 */
[----:B-1----:R-:W-:-:S04]  /*7490*/  @P0 FFMA R12, R10, R3, -1 ;  /* 0xbf8000000a0c0423 */ /* 0x002fc80000000003 */
[----:B------:R-:W-:-:S04]  /*74a0*/  @P0 FADD.FTZ R12, -R12, -RZ ;  /* 0x800000ff0c0c0221 */ /* 0x000fc80000010100 */
[----:B------:R-:W-:-:S04]  /*74b0*/  @P0 FFMA R3, R3, R12, R3 ;  /* 0x0000000c03030223 */ /* 0x000fc80000000003 */
[----:B------:R-:W-:Y:S01]  /*74c0*/  @P0 FFMA R5, R3, 1.84467440737095516160e+19, RZ ;  /* 0x5f80000003050823 */ /* 0x000fe200000000ff */
[----:B------:R-:W-:Y:S06]  /*74d0*/  BRA `(.L_x_71) ;  /* 0x0000000000887947 */ /* 0x000fec0003800000 */
.L_x_70:
[----:B------:R-:W-:-:S04]  /*74e0*/  IADD3 R21, R20, -0xfd, RZ ;  /* 0xffffff0314157810 */ /* 0x000fc80007ffe0ff */
[----:B------:R-:W-:-:S13]  /*74f0*/  ISETP.GT.U32.AND P0, PT, R21, 0x1, PT ;  /* 0x000000011500780c */ /* 0x000fda0003f04070 */
[----:B------:R-:W-:Y:S05]  /*7500*/  @P0 BRA `(.L_x_72) ;  /* 0x0000000000780947 */ /* 0x000fea0003800000 */
[----:B------:R-:W-:Y:S02]  /*7510*/  LOP3.LUT R3, R4, 0x7fffff, RZ, 0xc0, !PT ;  /* 0x007fffff04037812 */ /* 0x000fe400078ec0ff */
[----:B------:R-:W-:Y:S02]  /*7520*/  MOV R14, 0x3 ;  /* 0x00000003000e7802 */ /* 0x000fe40000000f00 */
[----:B------:R-:W-:Y:S02]  /*7530*/  LOP3.LUT R3, R3, 0x3f800000, RZ, 0xfc, !PT ;  /* 0x3f80000003037812 */ /* 0x000fe400078efcff */
[----:B------:R-:W-:Y:S02]  /*7540*/  SHF.L.U32 R14, R14, R21, RZ ;  /* 0x000000150e0e7219 */ /* 0x000fe400000006ff */
[----:B------:R-:W1:Y:S02]  /*7550*/  MUFU.RCP R10, R3 ;  /* 0x00000003000a7308 */ /* 0x000e640000001000 */
[----:B-1----:R-:W-:-:S04]  /*7560*/  FFMA R5, R3, R10, -1 ;  /* 0xbf80000003057423 */ /* 0x002fc8000000000a */
[----:B------:R-:W-:-:S04]  /*7570*/  FADD.FTZ R5, -R5, -RZ ;  /* 0x800000ff05057221 */ /* 0x000fc80000010100 */
[CCC-:B------:R-:W-:Y:S01]  /*7580*/  FFMA.RM R12, R10.reuse, R5.reuse, R10.reuse ;  /* 0x000000050a0c7223 */ /* 0x1c0fe2000000400a */
[----:B------:R-:W-:-:S04]  /*7590*/  FFMA.RP R15, R10, R5, R10 ;  /* 0x000000050a0f7223 */ /* 0x000fc8000000800a */
[C---:B------:R-:W-:Y:S02]  /*75a0*/  LOP3.LUT R5, R12.reuse, 0x7fffff, RZ, 0xc0, !PT ;  /* 0x007fffff0c057812 */ /* 0x040fe400078ec0ff */
[----:B------:R-:W-:Y:S02]  /*75b0*/  FSETP.NEU.FTZ.AND P0, PT, R12, R15, PT ;  /* 0x0000000f0c00720b */ /* 0x000fe40003f1d000 */
[----:B------:R-:W-:Y:S02]  /*75c0*/  LOP3.LUT R5, R5, 0x800000, RZ, 0xfc, !PT ;  /* 0x0080000005057812 */ /* 0x000fe400078efcff */
[----:B------:R-:W-:Y:S02]  /*75d0*/  SEL R10, RZ, 0xffffffff, !P0 ;  /* 0xffffffffff0a7807 */ /* 0x000fe40004000000 */
[----:B------:R-:W-:-:S03]  /*75e0*/  LOP3.LUT R14, R14, R5, RZ, 0xc0, !PT ;  /* 0x000000050e0e7212 */ /* 0x000fc600078ec0ff */
[----:B------:R-:W-:Y:S01]  /*75f0*/  IMAD.MOV R10, RZ, RZ, -R10 ;  /* 0x000000ffff0a7224 */ /* 0x000fe200078e0a0a */
[----:B------:R-:W-:-:S04]  /*7600*/  SHF.R.U32.HI R14, RZ, R21, R14 ;  /* 0x00000015ff0e7219 */ /* 0x000fc8000001160e */
[----:B------:R-:W-:Y:S02]  /*7610*/  LOP3.LUT P1, RZ, R10, R21, R5, 0xf8, !PT ;  /* 0x000000150aff7212 */ /* 0x000fe4000782f805 */
[C---:B------:R-:W-:Y:S02]  /*7620*/  LOP3.LUT P0, RZ, R14.reuse, 0x1, RZ, 0xc0, !PT ;  /* 0x000000010eff7812 */ /* 0x040fe4000780c0ff */
[----:B------:R-:W-:Y:S02]  /*7630*/  LOP3.LUT P2, RZ, R14, 0x2, RZ, 0xc0, !PT ;  /* 0x000000020eff7812 */ /* 0x000fe4000784c0ff */
[----:B------:R-:W-:Y:S02]  /*7640*/  IADD3 R10, R20, -0xfc, RZ ;  /* 0xffffff04140a7810 */ /* 0x000fe40007ffe0ff */
[----:B------:R-:W-:Y:S02]  /*7650*/  PLOP3.LUT P0, PT, P0, P1, P2, 0xe0, 0x0 ;  /* 0x000000000000781c */ /* 0x000fe40000703c20 */
[----:B------:R-:W-:-:S02]  /*7660*/  LOP3.LUT P1, RZ, R4, 0x7fffff, RZ, 0xc0, !PT ;  /* 0x007fffff04ff7812 */ /* 0x000fc4000782c0ff */
[----:B------:R-:W-:Y:S02]  /*7670*/  SEL R3, RZ, 0x1, !P0 ;  /* 0x00000001ff037807 */ /* 0x000fe40004000000 */
[----:B------:R-:W-:Y:S02]  /*7680*/  SHF.R.U32.HI R5, RZ, R10, R5 ;  /* 0x0000000aff057219 */ /* 0x000fe40000011605 */
[----:B------:R-:W-:-:S04]  /*7690*/  IADD3 R3, -R3, RZ, RZ ;  /* 0x000000ff03037210 */ /* 0x000fc80007ffe1ff */
[----:B------:R-:W-:-:S13]  /*76a0*/  ISETP.GE.AND P0, PT, R3, RZ, PT ;  /* 0x000000ff0300720c */ /* 0x000fda0003f06270 */
[----:B------:R-:W-:-:S05]  /*76b0*/  @!P0 IADD3 R5, R5, 0x1, RZ ;  /* 0x0000000105058810 */ /* 0x000fca0007ffe0ff */
[----:B------:R-:W-:-:S05]  /*76c0*/  @!P1 IMAD.SHL.U32 R5, R5, 0x2, RZ ;  /* 0x0000000205059824 */ /* 0x000fca00078e00ff */
[----:B------:R-:W-:Y:S01]  /*76d0*/  LOP3.LUT R5, R5, 0x80000000, R4, 0xf8, !PT ;  /* 0x8000000005057812 */ /* 0x000fe200078ef804 */
[----:B------:R-:W-:Y:S06]  /*76e0*/  BRA `(.L_x_71) ;  /* 0x0000000000047947 */ /* 0x000fec0003800000 */
.L_x_72:
[----:B------:R1:W2:Y:S02]  /*76f0*/  MUFU.RCP R5, R4 ;  /* 0x0000000400057308 */ /* 0x0002a40000001000 */
.L_x_71:
[----:B------:R-:W-:Y:S05]  /*7700*/  BSYNC B2 ;  /* 0x0000000000027941 */ /* 0x000fea0003800000 */
.L_x_69:
[----:B--2---:R-:W-:Y:S02]  /*7710*/  MOV R3, R5 ;  /* 0x0000000500037202 */ /* 0x004fe40000000f00 */
[----:B-1----:R-:W-:Y:S02]  /*7720*/  MOV R4, R17 ;  /* 0x0000001100047202 */ /* 0x002fe40000000f00 */
[----:B------:R-:W-:-:S04]  /*7730*/  MOV R5, 0x0 ;  /* 0x0000000000057802 */ /* 0x000fc80000000f00 */
[----:B------:R-:W-:Y:S05]  /*7740*/  RET.REL.NODEC R4 `(_ZN7cutlass13device_kernelINS_4fmha6kernel13FmhaKernelTmaINS1_10collective15FmhaMainloopTmaINS_10bfloat16_tEfN4cute5tupleIJNS7_1CILi64EEENS9_ILi128EEENS9_ILi32EEEEEENS4_13DefaultFusionEJEEENS4_15FmhaFwdEpilogueIS6_fNS8_IJSA_SC_SB_EEEEEJEEEEEvNT_6ParamsE) ;  /* 0xffffff88042c7950 */ /* 0x000fea0003c3ffff */
.L_x_73:
[----:B------:R-:W-:-:S00]  /*7750*/  BRA `(.L_x_73) ;  /* 0xfffffffc00fc7947 */ /* 0x000fc0000383ffff */
[----:B------:R-:W-:-:S00]  /*7760*/  NOP ;  /* 0x0000000000007918 */ /* 0x000fc00000000000 */
        /* <DEDUP_REMOVED lines=9> */
.L_x_74:


//--------------------- .nv.global.init           --------------------------
	.section	.nv.global.init,"aw",@progbits
.nv.global.init:
	.type		$str$23,@object
	.size		$str$23,($str$24 - $str$23)
$str$23:
        /*0000*/ 	.byte	0x28, 0x61, 0x64, 0x64, 0x72, 0x65, 0x73, 0x73, 0x20, 0x26, 0x20, 0x6d, 0x61, 0x73, 0x6b, 0x29
        /*0010*/ 	.byte	0x20, 0x3d, 0x3d, 0x20, 0x30, 0x00
	.type		$str$24,@object
	.size		$str$24,(__unnamed_1 - $str$24)
$str$24:
        /*0016*/ 	.byte	0x2f, 0x74, 0x6d, 0x70, 0x2f, 0x63, 0x75, 0x74, 0x6c, 0x61, 0x73, 0x73, 0x5f, 0x73, 0x77, 0x65
        /*0026*/ 	.byte	0x65, 0x70, 0x5f, 0x73, 0x72, 0x63, 0x2f, 0x69, 0x6e, 0x63, 0x6c, 0x75, 0x64, 0x65, 0x2f, 0x63
        /*0036*/ 	.byte	0x75, 0x74, 0x65, 0x2f, 0x70, 0x6f, 0x69, 0x6e, 0x74, 0x65, 0x72, 0x5f, 0x66, 0x6c, 0x61, 0x67
        /*0046*/ 	.byte	0x67, 0x65, 0x64, 0x2e, 0x68, 0x70, 0x70, 0x00
	.type		__unnamed_1,@object
	.size		__unnamed_1,(.L_0 - __unnamed_1)
__unnamed_1:
        /*004e*/ 	.byte	0x61, 0x75, 0x74, 0x6f, 0x20, 0x63, 0x75, 0x74, 0x65, 0x3a, 0x3a, 0x61, 0x73, 0x5f, 0x70, 0x6f
        /* <DEDUP_REMOVED lines=27> */
        /*020e*/ 	.byte	0x30, 0x3e, 0x3e, 0x3e, 0x3e, 0x3e, 0x5d, 0x00
.L_0:


//--------------------- .nv.shared._ZN7cutlass13device_kernelINS_4fmha6kernel13FmhaKernelTmaINS1_10collective15FmhaMainloopTmaINS_10bfloat16_tEfN4cute5tupleIJNS7_1CILi64EEENS9_ILi128EEENS9_ILi32EEEEEENS4_13DefaultFusionEJEEENS4_15FmhaFwdEpilogueIS6_fNS8_IJSA_SC_SB_EEEEEJEEEEEvNT_6ParamsE --------------------------
	.section	.nv.shared._ZN7cutlass13device_kernelINS_4fmha6kernel13FmhaKernelTmaINS1_10collective15FmhaMainloopTmaINS_10bfloat16_tEfN4cute5tupleIJNS7_1CILi64EEENS9_ILi128EEENS9_ILi32EEEEEENS4_13DefaultFusionEJEEENS4_15FmhaFwdEpilogueIS6_fNS8_IJSA_SC_SB_EEEEEJEEEEEvNT_6ParamsE,"aw",@nobits
	.sectionflags	@""
	.align	16
	.zero		1024


//--------------------- .nv.shared.reserved.0     --------------------------
	.section	.nv.shared.reserved.0,"aw",@nobits
	.weak		__nv_reservedSMEM_offset_0_alias
	.size		__nv_reservedSMEM_offset_0_alias, 0, 0
	.other		__nv_reservedSMEM_offset_0_alias,@"STO_CUDA_RESERVED_SHARED STV_DEFAULT"
__nv_reservedSMEM_offset_0_alias:
	.zero		0


//--------------------- .nv.global                --------------------------
	.section	.nv.global,"aw",@nobits
.nv.global:
	.type		_ZN39_INTERNAL_6fd7bfdf_4_k_cu_19ee5862_27904cute1_E,@object
	.size		_ZN39_INTERNAL_6fd7bfdf_4_k_cu_19ee5862_27904cute1_E,(_ZN39_INTERNAL_6fd7bfdf_4_k_cu_19ee5862_27904cuda3std3__45__cpo6cbeginE - _ZN39_INTERNAL_6fd7bfdf_4_k_cu_19ee5862_27904cute1_E)
_ZN39_INTERNAL_6fd7bfdf_4_k_cu_19ee5862_27904cute1_E:
	.zero		1
	.type		_ZN39_INTERNAL_6fd7bfdf_4_k_cu_19ee5862_27904cuda3std3__45__cpo6cbeginE,@object
	.size		_ZN39_INTERNAL_6fd7bfdf_4_k_cu_19ee5862_27904cuda3std3__45__cpo6cbeginE,(_ZN39_INTERNAL_6fd7bfdf_4_k_cu_19ee5862_27904cuda3std3__48in_placeE - _ZN39_INTERNAL_6fd7bfdf_4_k_cu_19ee5862_27904cuda3std3__45__cpo6cbeginE)
_ZN39_INTERNAL_6fd7bfdf_4_k_cu_19ee5862_27904cuda3std3__45__cpo6cbeginE:
	.zero		1
	.type		_ZN39_INTERNAL_6fd7bfdf_4_k_cu_19ee5862_27904cuda3std3__48in_placeE,@object
	.size		_ZN39_INTERNAL_6fd7bfdf_4_k_cu_19ee5862_27904cuda3std3__48in_placeE,(_ZN39_INTERNAL_6fd7bfdf_4_k_cu_19ee5862_27904cuda3std6ranges3__45__cpo9iter_moveE - _ZN39_INTERNAL_6fd7bfdf_4_k_cu_19ee5862_27904cuda3std3__48in_placeE)
_ZN39_INTERNAL_6fd7bfdf_4_k_cu_19ee5862_27904cuda3std3__48in_placeE:
	.zero		1
	.type		_ZN39_INTERNAL_6fd7bfdf_4_k_cu_19ee5862_27904cuda3std6ranges3__45__cpo9iter_moveE,@object
	.size		_ZN39_INTERNAL_6fd7bfdf_4_k_cu_19ee5862_27904cuda3std6ranges3__45__cpo9iter_moveE,(_ZN39_INTERNAL_6fd7bfdf_4_k_cu_19ee5862_27904cuda3std3__45__cpo5beginE - _ZN39_INTERNAL_6fd7bfdf_4_k_cu_19ee5862_27904cuda3std6ranges3__45__cpo9iter_moveE)
_ZN39_INTERNAL_6fd7bfdf_4_k_cu_19ee5862_27904cuda3std6ranges3__45__cpo9iter_moveE:
	.zero		1
	.type		_ZN39_INTERNAL_6fd7bfdf_4_k_cu_19ee5862_27904cuda3std3__45__cpo5beginE,@object
	.size		_ZN39_INTERNAL_6fd7bfdf_4_k_cu_19ee5862_27904cuda3std3__45__cpo5beginE,(_ZN39_INTERNAL_6fd7bfdf_4_k_cu_19ee5862_27904cuda3std3__441_GLOBAL__N__6fd7bfdf_4_k_cu_19ee5862_27906ignoreE - _ZN39_INTERNAL_6fd7bfdf_4_k_cu_19ee5862_27904cuda3std3__45__cpo5beginE)
_ZN39_INTERNAL_6fd7bfdf_4_k_cu_19ee5862_27904cuda3std3__45__cpo5beginE:
	.zero		1
	.type		_ZN39_INTERNAL_6fd7bfdf_4_k_cu_19ee5862_27904cuda3std3__441_GLOBAL__N__6fd7bfdf_4_k_cu_19ee5862_27906ignoreE,@object
	.size		_ZN39_INTERNAL_6fd7bfdf_4_k_cu_19ee5862_27904cuda3std3__441_GLOBAL__N__6fd7bfdf_4_k_cu_19ee5862_27906ignoreE,(_ZN39_INTERNAL_6fd7bfdf_4_k_cu_19ee5862_27904cute7productE - _ZN39_INTERNAL_6fd7bfdf_4_k_cu_19ee5862_27904cuda3std3__441_GLOBAL__N__6fd7bfdf_4_k_cu_19ee5862_27906ignoreE)
_ZN39_INTERNAL_6fd7bfdf_4_k_cu_19ee5862_27904cuda3std3__441_GLOBAL__N__6fd7bfdf_4_k_cu_19ee5862_27906ignoreE:
	.zero		1
	.type		_ZN39_INTERNAL_6fd7bfdf_4_k_cu_19ee5862_27904cute7productE,@object
	.size		_ZN39_INTERNAL_6fd7bfdf_4_k_cu_19ee5862_27904cute7productE,(_ZN39_INTERNAL_6fd7bfdf_4_k_cu_19ee5862_27904cuda3std3__45__cpo3endE - _ZN39_INTERNAL_6fd7bfdf_4_k_cu_19ee5862_27904cute7productE)
_ZN39_INTERNAL_6fd7bfdf_4_k_cu_19ee5862_27904cute7productE:
	.zero		1
	.type		_ZN39_INTERNAL_6fd7bfdf_4_k_cu_19ee5862_27904cuda3std3__45__cpo3endE,@object
	.size		_ZN39_INTERNAL_6fd7bfdf_4_k_cu_19ee5862_27904cuda3std3__45__cpo3endE,(_ZN39_INTERNAL_6fd7bfdf_4_k_cu_19ee5862_27904cuda3std3__419piecewise_constructE - _ZN39_INTERNAL_6fd7bfdf_4_k_cu_19ee5862_27904cuda3std3__45__cpo3endE)
_ZN39_INTERNAL_6fd7bfdf_4_k_cu_19ee5862_27904cuda3std3__45__cpo3endE:
	.zero		1
	.type		_ZN39_INTERNAL_6fd7bfdf_4_k_cu_19ee5862_27904cuda3std3__419piecewise_constructE,@object
	.size		_ZN39_INTERNAL_6fd7bfdf_4_k_cu_19ee5862_27904cuda3std3__419piecewise_constructE,(_ZN39_INTERNAL_6fd7bfdf_4_k_cu_19ee5862_27904cuda3std3__45__cpo4cendE - _ZN39_INTERNAL_6fd7bfdf_4_k_cu_19ee5862_27904cuda3std3__419piecewise_constructE)
_ZN39_INTERNAL_6fd7bfdf_4_k_cu_19ee5862_27904cuda3std3__419piecewise_constructE:
	.zero		1
	.type		_ZN39_INTERNAL_6fd7bfdf_4_k_cu_19ee5862_27904cuda3std3__45__cpo4cendE,@object
	.size		_ZN39_INTERNAL_6fd7bfdf_4_k_cu_19ee5862_27904cuda3std3__45__cpo4cendE,(_ZN39_INTERNAL_6fd7bfdf_4_k_cu_19ee5862_27904cuda3std6ranges3__45__cpo4swapE - _ZN39_INTERNAL_6fd7bfdf_4_k_cu_19ee5862_27904cuda3std3__45__cpo4cendE)
_ZN39_INTERNAL_6fd7bfdf_4_k_cu_19ee5862_27904cuda3std3__45__cpo4cendE:
	.zero		1
	.type		_ZN39_INTERNAL_6fd7bfdf_4_k_cu_19ee5862_27904cuda3std6ranges3__45__cpo4swapE,@object
	.size		_ZN39_INTERNAL_6fd7bfdf_4_k_cu_19ee5862_27904cuda3std6ranges3__45__cpo4swapE,(.L_8 - _ZN39_INTERNAL_6fd7bfdf_4_k_cu_19ee5862_27904cuda3std6ranges3__45__cpo4swapE)
_ZN39_INTERNAL_6fd7bfdf_4_k_cu_19ee5862_27904cuda3std6ranges3__45__cpo4swapE:
	.zero		1
.L_8:


//--------------------- .nv.constant0._ZN7cutlass13device_kernelINS_4fmha6kernel13FmhaKernelTmaINS1_10collective15FmhaMainloopTmaINS_10bfloat16_tEfN4cute5tupleIJNS7_1CILi64EEENS9_ILi128EEENS9_ILi32EEEEEENS4_13DefaultFusionEJEEENS4_15FmhaFwdEpilogueIS6_fNS8_IJSA_SC_SB_EEEEEJEEEEEvNT_6ParamsE --------------------------
	.section	.nv.constant0._ZN7cutlass13device_kernelINS_4fmha6kernel13FmhaKernelTmaINS1_10collective15FmhaMainloopTmaINS_10bfloat16_tEfN4cute5tupleIJNS7_1CILi64EEENS9_ILi128EEENS9_ILi32EEEEEENS4_13DefaultFusionEJEEENS4_15FmhaFwdEpilogueIS6_fNS8_IJSA_SC_SB_EEEEEJEEEEEvNT_6ParamsE,"a",@progbits
	.sectionflags	@""
	.align	4
.nv.constant0._ZN7cutlass13device_kernelINS_4fmha6kernel13FmhaKernelTmaINS1_10collective15FmhaMainloopTmaINS_10bfloat16_tEfN4cute5tupleIJNS7_1CILi64EEENS9_ILi128EEENS9_ILi32EEEEEENS4_13DefaultFusionEJEEENS4_15FmhaFwdEpilogueIS6_fNS8_IJSA_SC_SB_EEEEEJEEEEEvNT_6ParamsE:
	.zero		2688


//--------------------- SYMBOLS --------------------------

	.type		.nv.reservedSmem.offset0,@object
	.size		.nv.reservedSmem.offset0,0x4
	.type		__assertfail,@function
